	.target	sm_90a

	.elftype	@"ET_EXEC"


//--------------------- .note.nv.tkinfo           --------------------------
	.section	.note.nv.tkinfo,"",@"SHT_NOTE"
	.sectionflags	@"SHF_NOTE_NV_TKINFO"
	.tkinfo
        /*0018*/ 	.word	0x00000002
        /*0030*/ 	.string	""
        /*0030*/ 	.string	"ptxas"
        /*0030*/ 	.string	"Cuda compilation tools, release 13.0, V13.0.88"
        /*0030*/ 	.string	"Build cuda_13.0.r13.0/compiler.36424714_0"
        /*0030*/ 	.string	"-v  -suppress-debug-info  -lineinfo  -arch sm_90a "



//--------------------- .note.nv.cuinfo           --------------------------
	.section	.note.nv.cuinfo,"",@"SHT_NOTE"
	.sectionflags	@"SHF_NOTE_NV_CUINFO"
        /*0018*/ 	.short	0x0002
        /*001a*/ 	.short	0x005a
        /*001c*/ 	.short	0x0082
	.zero		2


//--------------------- .nv.info                  --------------------------
	.section	.nv.info,"",@"SHT_CUDA_INFO"
	.align	4


	//----- nvinfo : EIATTR_REGCOUNT
	.align		4
        /*0000*/ 	.byte	0x04, 0x2f
        /*0002*/ 	.short	(.L_1 - .L_0)
	.align		4
.L_0:
        /*0004*/ 	.word	index@(gluon_wgmma)
        /*0008*/ 	.word	0x0000005a


	//----- nvinfo : EIATTR_FRAME_SIZE
	.align		4
.L_1:
        /*000c*/ 	.byte	0x04, 0x11
        /*000e*/ 	.short	(.L_3 - .L_2)
	.align		4
.L_2:
        /*0010*/ 	.word	index@(gluon_wgmma)
        /*0014*/ 	.word	0x00000000


	//----- nvinfo : EIATTR_MIN_STACK_SIZE
	.align		4
.L_3:
        /*0018*/ 	.byte	0x04, 0x12
        /*001a*/ 	.short	(.L_5 - .L_4)
	.align		4
.L_4:
        /*001c*/ 	.word	index@(gluon_wgmma)
        /*0020*/ 	.word	0x00000000
.L_5:


//--------------------- .nv.compat                --------------------------
	.section	.nv.compat,"",@"SHT_CUDA_COMPAT_INFO"
	.align	4
        /*0000*/ 	.byte	0x02, 0x09, 0x01, 0x00, 0x02, 0x02, 0x04, 0x00, 0x02, 0x05, 0x05, 0x00, 0x03, 0x07, 0x01, 0x01
        /*0010*/ 	.byte	0x02, 0x03, 0x03, 0x00, 0x02, 0x06, 0x01, 0x00, 0x04, 0x0b, 0x08, 0x00, 0x00, 0x00, 0x00, 0x00
        /*0020*/ 	.byte	0x00, 0x00, 0x00, 0x00


//--------------------- .nv.info.gluon_wgmma      --------------------------
	.section	.nv.info.gluon_wgmma,"",@"SHT_CUDA_INFO"
	.sectionflags	@""
	.align	4


	//----- nvinfo : EIATTR_CUDA_API_VERSION
	.align		4
        /*0000*/ 	.byte	0x04, 0x37
        /*0002*/ 	.short	(.L_7 - .L_6)
.L_6:
        /*0004*/ 	.word	0x00000082


	//----- nvinfo : EIATTR_KPARAM_INFO
	.align		4
.L_7:
        /*0008*/ 	.byte	0x04, 0x17
        /*000a*/ 	.short	(.L_9 - .L_8)
.L_8:
        /*000c*/ 	.word	0x00000000
        /*0010*/ 	.short	0x000a
        /*0012*/ 	.short	0x0048
        /*0014*/ 	.byte	0x00, 0xf4, 0x21, 0x00


	//----- nvinfo : EIATTR_KPARAM_INFO
	.align		4
.L_9:
        /*0018*/ 	.byte	0x04, 0x17
        /*001a*/ 	.short	(.L_11 - .L_10)
.L_10:
        /*001c*/ 	.word	0x00000000
        /*0020*/ 	.short	0x0009
        /*0022*/ 	.short	0x0040
        /*0024*/ 	.byte	0x00, 0xf4, 0x21, 0x00


	//----- nvinfo : EIATTR_KPARAM_INFO
	.align		4
.L_11:
        /*0028*/ 	.byte	0x04, 0x17
        /*002a*/ 	.short	(.L_13 - .L_12)
.L_12:
        /*002c*/ 	.word	0x00000000
        /*0030*/ 	.short	0x0008
        /*0032*/ 	.short	0x0038
        /*0034*/ 	.byte	0x00, 0xf0, 0x21, 0x00


	//----- nvinfo : EIATTR_KPARAM_INFO
	.align		4
.L_13:
        /*0038*/ 	.byte	0x04, 0x17
        /*003a*/ 	.short	(.L_15 - .L_14)
.L_14:
        /*003c*/ 	.word	0x00000000
        /*0040*/ 	.short	0x0007
        /*0042*/ 	.short	0x0030
        /*0044*/ 	.byte	0x00, 0xf0, 0x21, 0x00


	//----- nvinfo : EIATTR_KPARAM_INFO
	.align		4
.L_15:
        /*0048*/ 	.byte	0x04, 0x17
        /*004a*/ 	.short	(.L_17 - .L_16)
.L_16:
        /*004c*/ 	.word	0x00000000
        /*0050*/ 	.short	0x0006
        /*0052*/ 	.short	0x0028
        /*0054*/ 	.byte	0x00, 0xf0, 0x21, 0x00


	//----- nvinfo : EIATTR_KPARAM_INFO
	.align		4
.L_17:
        /*0058*/ 	.byte	0x04, 0x17
        /*005a*/ 	.short	(.L_19 - .L_18)
.L_18:
        /*005c*/ 	.word	0x00000000
        /*0060*/ 	.short	0x0005
        /*0062*/ 	.short	0x0020
        /*0064*/ 	.byte	0x00, 0xf0, 0x11, 0x00


	//----- nvinfo : EIATTR_KPARAM_INFO
	.align		4
.L_19:
        /*0068*/ 	.byte	0x04, 0x17
        /*006a*/ 	.short	(.L_21 - .L_20)
.L_20:
        /*006c*/ 	.word	0x00000000
        /*0070*/ 	.short	0x0004
        /*0072*/ 	.short	0x001c
        /*0074*/ 	.byte	0x00, 0xf0, 0x11, 0x00


	//----- nvinfo : EIATTR_KPARAM_INFO
	.align		4
.L_21:
        /*0078*/ 	.byte	0x04, 0x17
        /*007a*/ 	.short	(.L_23 - .L_22)
.L_22:
        /*007c*/ 	.word	0x00000000
        /*0080*/ 	.short	0x0003
        /*0082*/ 	.short	0x0018
        /*0084*/ 	.byte	0x00, 0xf0, 0x11, 0x00


	//----- nvinfo : EIATTR_KPARAM_INFO
	.align		4
.L_23:
        /*0088*/ 	.byte	0x04, 0x17
        /*008a*/ 	.short	(.L_25 - .L_24)
.L_24:
        /*008c*/ 	.word	0x00000000
        /*0090*/ 	.short	0x0002
        /*0092*/ 	.short	0x0010
        /*0094*/ 	.byte	0x00, 0xf4, 0x21, 0x00


	//----- nvinfo : EIATTR_KPARAM_INFO
	.align		4
.L_25:
        /*0098*/ 	.byte	0x04, 0x17
        /*009a*/ 	.short	(.L_27 - .L_26)
.L_26:
        /*009c*/ 	.word	0x00000000
        /*00a0*/ 	.short	0x0001
        /*00a2*/ 	.short	0x0008
        /*00a4*/ 	.byte	0x00, 0xf4, 0x21, 0x00


	//----- nvinfo : EIATTR_KPARAM_INFO
	.align		4
.L_27:
        /*00a8*/ 	.byte	0x04, 0x17
        /*00aa*/ 	.short	(.L_29 - .L_28)
.L_28:
        /*00ac*/ 	.word	0x00000000
        /*00b0*/ 	.short	0x0000
        /*00b2*/ 	.short	0x0000
        /*00b4*/ 	.byte	0x00, 0xf4, 0x21, 0x00


	//----- nvinfo : EIATTR_SPARSE_MMA_MASK
	.align		4
.L_29:
        /*00b8*/ 	.byte	0x03, 0x50
        /*00ba*/ 	.short	0x0000


	//----- nvinfo : EIATTR_MAXREG_COUNT
	.align		4
        /*00bc*/ 	.byte	0x03, 0x1b
        /*00be*/ 	.short	0x00ff


	//----- nvinfo : EIATTR_NUM_BARRIERS
	.align		4
        /*00c0*/ 	.byte	0x02, 0x4c
        /*00c2*/ 	.byte	0x01
	.zero		1


	//----- nvinfo : EIATTR_MERCURY_ISA_VERSION
	.align		4
        /*00c4*/ 	.byte	0x03, 0x5f
        /*00c6*/ 	.short	0x0101


	//----- nvinfo : EIATTR_INT_WARP_WIDE_INSTR_OFFSETS
	.align		4
        /*00c8*/ 	.byte	0x04, 0x31
        /*00ca*/ 	.short	(.L_31 - .L_30)


	//   ....[0]....
.L_30:
        /*00cc*/ 	.word	0x00001370


	//   ....[1]....
        /*00d0*/ 	.word	0x00001390


	//   ....[2]....
        /*00d4*/ 	.word	0x00001440


	//   ....[3]....
        /*00d8*/ 	.word	0x000017f0


	//   ....[4]....
        /*00dc*/ 	.word	0x00001800


	//   ....[5]....
        /*00e0*/ 	.word	0x00001870


	//   ....[6]....
        /*00e4*/ 	.word	0x00001880


	//   ....[7]....
        /*00e8*/ 	.word	0x00001fd0


	//   ....[8]....
        /*00ec*/ 	.word	0x00001fe0


	//----- nvinfo : EIATTR_COOP_GROUP_MASK_REGIDS
	.align		4
.L_31:
        /*00f0*/ 	.byte	0x04, 0x29
        /*00f2*/ 	.short	(.L_33 - .L_32)


	//   ....[0]....
.L_32:
        /*00f4*/ 	.word	0xffffffff


	//   ....[1]....
        /*00f8*/ 	.word	0xffffffff


	//   ....[2]....
        /*00fc*/ 	.word	0xffffffff


	//----- nvinfo : EIATTR_COOP_GROUP_INSTR_OFFSETS
	.align		4
.L_33:
        /*0100*/ 	.byte	0x04, 0x28
        /*0102*/ 	.short	(.L_35 - .L_34)


	//   ....[0]....
.L_34:
        /*0104*/ 	.word	0x00000140


	//   ....[1]....
        /*0108*/ 	.word	0x000006e0


	//   ....[2]....
        /*010c*/ 	.word	0x00000cb0


	//----- nvinfo : EIATTR_MBARRIER_INSTR_OFFSETS
	.align		4
.L_35:
        /*0110*/ 	.byte	0x04, 0x39
        /*0112*/ 	.short	(.L_37 - .L_36)


	//   ....[0]....
.L_36:
        /*0114*/ 	.word	0x000014c0
        /*0118*/ 	.word	0x000000ff
        /*011c*/ 	.word	0x00014000
        /*0120*/ 	.short	0x0100
        /*0122*/ 	.byte	0x14
	.zero		1


	//   ....[1]....
        /*0124*/ 	.word	0x000014e0
        /*0128*/ 	.word	0x000000ff
        /*012c*/ 	.word	0x00014008
        /*0130*/ 	.short	0x0100
        /*0132*/ 	.byte	0x14
	.zero		1


	//   ....[2]....
        /*0134*/ 	.word	0x00001930
        /*0138*/ 	.word	0x000000ff
        /*013c*/ 	.word	0x00014000
        /*0140*/ 	.short	0x010a
        /*0142*/ 	.byte	0x12
	.zero		1


	//   ....[3]....
        /*0144*/ 	.word	0x00001d30
        /*0148*/ 	.word	0x000000ff
        /*014c*/ 	.word	0x00014000
        /*0150*/ 	.short	0x0108
        /*0152*/ 	.byte	0x14
	.zero		1


	//   ....[4]....
        /*0154*/ 	.word	0x00001e10
        /*0158*/ 	.word	0x000000ff
        /*015c*/ 	.word	0x00014008
        /*0160*/ 	.short	0x0108
        /*0162*/ 	.byte	0x14
	.zero		1


	//   ....[5]....
        /*0164*/ 	.word	0x000021e0
        /*0168*/ 	.word	0x000000ff
        /*016c*/ 	.word	0x00014000
        /*0170*/ 	.short	0x010a
        /*0172*/ 	.byte	0x12
	.zero		1


	//----- nvinfo : EIATTR_NUM_MBARRIERS
	.align		4
.L_37:
        /*0174*/ 	.byte	0x03, 0x38
        /*0176*/ 	.short	0x0002


	//----- nvinfo : EIATTR_EXIT_INSTR_OFFSETS
	.align		4
        /*0178*/ 	.byte	0x04, 0x1c
        /*017a*/ 	.short	(.L_39 - .L_38)


	//   ....[0]....
.L_38:
        /*017c*/ 	.word	0x000021d0


	//----- nvinfo : EIATTR_REQNTID
	.align		4
.L_39:
        /*0180*/ 	.byte	0x04, 0x10
        /*0182*/ 	.short	(.L_41 - .L_40)
.L_40:
        /*0184*/ 	.word	0x00000100
        /*0188*/ 	.word	0x00000001
        /*018c*/ 	.word	0x00000001


	//----- nvinfo : EIATTR_CRS_STACK_SIZE
	.align		4
.L_41:
        /*0190*/ 	.byte	0x04, 0x1e
        /*0192*/ 	.short	(.L_43 - .L_42)
.L_42:
        /*0194*/ 	.word	0x00000000


	//----- nvinfo : EIATTR_CBANK_PARAM_SIZE
	.align		4
.L_43:
        /*0198*/ 	.byte	0x03, 0x19
        /*019a*/ 	.short	0x0050


	//----- nvinfo : EIATTR_PARAM_CBANK
	.align		4
        /*019c*/ 	.byte	0x04, 0x0a
        /*019e*/ 	.short	(.L_45 - .L_44)
	.align		4
.L_44:
        /*01a0*/ 	.word	index@(.nv.constant0.gluon_wgmma)
        /*01a4*/ 	.short	0x0210
        /*01a6*/ 	.short	0x0050


	//----- nvinfo : EIATTR_SW_WAR
	.align		4
.L_45:
        /*01a8*/ 	.byte	0x04, 0x36
        /*01aa*/ 	.short	(.L_47 - .L_46)
.L_46:
        /*01ac*/ 	.word	0x00000008
.L_47:


//--------------------- .nv.callgraph             --------------------------
	.section	.nv.callgraph,"",@"SHT_CUDA_CALLGRAPH"
	.align	4
	.sectionentsize	8
	.align		4
        /*0000*/ 	.word	0x00000000
	.align		4
        /*0004*/ 	.word	0xffffffff
	.align		4
        /*0008*/ 	.word	0x00000000
	.align		4
        /*000c*/ 	.word	0xfffffffe
	.align		4
        /*0010*/ 	.word	0x00000000
	.align		4
        /*0014*/ 	.word	0xfffffffd
	.align		4
        /*0018*/ 	.word	0x00000000
	.align		4
        /*001c*/ 	.word	0xfffffffc


//--------------------- .text.gluon_wgmma         --------------------------
	.section	.text.gluon_wgmma,"ax",@progbits
	.align	128
        .global         gluon_wgmma
        .type           gluon_wgmma,@function
        .size           gluon_wgmma,(.L_x_53 - gluon_wgmma)
        .other          gluon_wgmma,@"STO_CUDA_ENTRY STV_DEFAULT"
gluon_wgmma:
.text.gluon_wgmma:
[----:B------:R-:W-:Y:S01]  /*0000*/  LDC R1, c[0x0][0x28] ;  /* 0x00000a00ff017b82 */ /* 0x000fe20000000800 */
[----:B------:R-:W1:Y:S07]  /*0010*/  S2R R0, SR_TID.X ;  /* 0x0000000000007919 */ /* 0x000e6e0000002100 */
[----:B------:R-:W2:Y:S01]  /*0020*/  S2UR UR4, SR_CgaCtaId ;  /* 0x00000000000479c3 */ /* 0x000ea20000008800 */
[----:B------:R-:W-:Y:S01]  /*0030*/  UMOV UR20, 0x400 ;  /* 0x0000040000147882 */ /* 0x000fe20000000000 */
[----:B------:R-:W-:Y:S01]  /*0040*/  ULDC UR6, c[0x0][0xc] ;  /* 0x0000030000067ab9 */ /* 0x000fe20000000800 */
[----:B------:R-:W-:Y:S01]  /*0050*/  ULDC.64 UR32, c[0x0][0x250] ;  /* 0x0000940000207ab9 */ /* 0x000fe20000000a00 */
[----:B------:R-:W-:Y:S04]  /*0060*/  BSSY B0, `(.L_x_0) ;  /* 0x000001e000007945 */ /* 0x000fe80003800000 */
[----:B------:R-:W3:Y:S08]  /*0070*/  LDC R11, c[0x0][0x230] ;  /* 0x00008c00ff0b7b82 */ /* 0x000ef00000000800 */
[----:B------:R-:W-:Y:S08]  /*0080*/  S2UR UR23, SR_CTAID.Y ;  /* 0x00000000001779c3 */ /* 0x000ff00000002600 */
[----:B------:R-:W4:Y:S01]  /*0090*/  S2UR UR5, SR_CTAID.Z ;  /* 0x00000000000579c3 */ /* 0x000f220000002700 */
[----:B--2---:R-:W-:-:S03]  /*00a0*/  ULEA UR20, UR4, UR20, 0x18 ;  /* 0x0000001404147291 */ /* 0x004fc6000f8ec03f */
[----:B------:R-:W-:Y:S01]  /*00b0*/  ULDC UR4, c[0x0][0x10] ;  /* 0x0000040000047ab9 */ /* 0x000fe20000000800 */
[----:B-1----:R-:W-:-:S03]  /*00c0*/  LOP3.LUT R2, R0, 0xff, RZ, 0xc0, !PT ;  /* 0x000000ff00027812 */ /* 0x002fc600078ec0ff */
[----:B------:R-:W1:Y:S01]  /*00d0*/  S2UR UR34, SR_CTAID.X ;  /* 0x00000000002279c3 */ /* 0x000e620000002500 */
[----:B---3--:R-:W-:Y:S01]  /*00e0*/  VIADD R8, R11, 0xffffffff ;  /* 0xffffffff0b087836 */ /* 0x008fe20000000000 */
[C---:B------:R-:W-:Y:S02]  /*00f0*/  ISETP.GE.U32.AND P0, PT, R2.reuse, 0x20, PT ;  /* 0x000000200200780c */ /* 0x040fe40003f06070 */
[C---:B------:R-:W-:Y:S02]  /*0100*/  ISETP.NE.U32.AND P2, PT, R2.reuse, RZ, PT ;  /* 0x000000ff0200720c */ /* 0x040fe40003f45070 */
[----:B------:R-:W-:Y:S02]  /*0110*/  LEA R4, R2, UR20, 0x2 ;  /* 0x0000001402047c11 */ /* 0x000fe4000f8e10ff */
[----:B------:R-:W2:Y:S07]  /*0120*/  LDC R3, c[0x0][0x228] ;  /* 0x00008a00ff037b82 */ /* 0x000eae0000000800 */
[----:B------:R3:W-:Y:S01]  /*0130*/  @!P0 STS [R4], RZ ;  /* 0x000000ff04008388 */ /* 0x0007e20000000800 */
[----:B------:R-:W-:-:S03]  /*0140*/  NOP ;  /* 0x0000000000007918 */ /* 0x000fc60000000000 */
[----:B------:R3:W-:Y:S01]  /*0150*/  @!P2 STS [UR20+0x20], R8 ;  /* 0x00002008ff00a988 */ /* 0x0007e20008000814 */
[----:B----4-:R-:W-:-:S04]  /*0160*/  UIMAD UR4, UR5, UR4, UR23 ;  /* 0x00000004050472a4 */ /* 0x010fc8000f8e0217 */
[----:B-1----:R-:W-:-:S04]  /*0170*/  UIMAD UR4, UR4, UR6, UR34 ;  /* 0x00000006040472a4 */ /* 0x002fc8000f8e0222 */
[----:B------:R-:W-:Y:S01]  /*0180*/  UIMAD UR5, UR4, 0x180, URZ ;  /* 0x00000180040578a4 */ /* 0x000fe2000f8e023f */
[----:B--2---:R-:W-:Y:S02]  /*0190*/  VIADD R3, R3, 0xffffffff ;  /* 0xffffffff03037836 */ /* 0x004fe40000000000 */
[----:B------:R-:W-:Y:S01]  /*01a0*/  UMOV UR4, URZ ;  /* 0x0000003f00047c82 */ /* 0x000fe20008000000 */
[----:B------:R-:W-:-:S04]  /*01b0*/  UIADD3 UR28, UP0, UR5, UR32, URZ ;  /* 0x00000020051c7290 */ /* 0x000fc8000ff1e03f */
[----:B------:R-:W-:Y:S01]  /*01c0*/  ULEA.HI.X.SX32 UR29, UR5, UR33, 0x1, UP0 ;  /* 0x00000021051d7291 */ /* 0x000fe200080f0e3f */
[----:B---3--:R-:W-:Y:S11]  /*01d0*/  @P2 BRA `(.L_x_1) ;  /* 0x0000000000182947 */ /* 0x008ff60003800000 */
[----:B------:R-:W1:Y:S01]  /*01e0*/  LDS R5, [UR20+0x8] ;  /* 0x00000814ff057984 */ /* 0x000e620008000800 */
[----:B------:R-:W2:Y:S01]  /*01f0*/  LDC.64 R12, c[0x0][0x210] ;  /* 0x00008400ff0c7b82 */ /* 0x000ea20000000a00 */
[----:B------:R-:W-:Y:S02]  /*0200*/  IMAD.MOV.U32 R6, RZ, RZ, 0x70 ;  /* 0x00000070ff067424 */ /* 0x000fe400078e00ff */
[----:B--2---:R2:W-:Y:S03]  /*0210*/  STS.64 [UR20], R12 ;  /* 0x0000000cff007988 */ /* 0x0045e60008000a14 */
[----:B-1----:R-:W-:-:S05]  /*0220*/  LOP3.LUT R5, R5, 0x10, R6, 0xd8, !PT ;  /* 0x0000001005057812 */ /* 0x002fca00078ed806 */
[----:B------:R2:W-:Y:S02]  /*0230*/  STS [UR20+0x8], R5 ;  /* 0x00000805ff007988 */ /* 0x0005e40008000814 */
.L_x_1:
[----:B------:R-:W-:Y:S05]  /*0240*/  BSYNC B0 ;  /* 0x0000000000007941 */ /* 0x000fea0003800000 */
.L_x_0:
[----:B------:R-:W-:Y:S04]  /*0250*/  BSSY B0, `(.L_x_2) ;  /* 0x000000a000007945 */ /* 0x000fe80003800000 */
[----:B------:R-:W-:Y:S05]  /*0260*/  @P2 BRA `(.L_x_3) ;  /* 0x0000000000202947 */ /* 0x000fea0003800000 */
[----:B--2---:R-:W1:Y:S01]  /*0270*/  LDS R5, [UR20+0x34] ;  /* 0x00003414ff057984 */ /* 0x004e620008000800 */
[----:B------:R-:W-:Y:S02]  /*0280*/  IMAD.MOV.U32 R6, RZ, RZ, 0x7f000000 ;  /* 0x7f000000ff067424 */ /* 0x000fe400078e00ff */
[----:B------:R-:W-:Y:S01]  /*0290*/  @!P2 IMAD.MOV.U32 R7, RZ, RZ, 0xff ;  /* 0x000000ffff07a424 */ /* 0x000fe200078e00ff */
[----:B------:R-:W2:Y:S02]  /*02a0*/  @!P2 LDS R10, [UR20+0x38] ;  /* 0x00003814ff0aa984 */ /* 0x000ea40008000800 */
[----:B-1----:R-:W-:Y:S02]  /*02b0*/  LOP3.LUT R5, R5, 0xff000000, R6, 0xb8, !PT ;  /* 0xff00000005057812 */ /* 0x002fe400078eb806 */
[----:B--2---:R-:W-:-:S03]  /*02c0*/  @!P2 LOP3.LUT R6, R10, 0xff, R7, 0xb8, !PT ;  /* 0x000000ff0a06a812 */ /* 0x004fc600078eb807 */
[----:B------:R1:W-:Y:S04]  /*02d0*/  STS [UR20+0x34], R5 ;  /* 0x00003405ff007988 */ /* 0x0003e80008000814 */
[----:B------:R1:W-:Y:S02]  /*02e0*/  @!P2 STS [UR20+0x38], R6 ;  /* 0x00003806ff00a988 */ /* 0x0003e40008000814 */
.L_x_3:
[----:B------:R-:W-:Y:S05]  /*02f0*/  BSYNC B0 ;  /* 0x0000000000007941 */ /* 0x000fea0003800000 */
.L_x_2:
[----:B------:R-:W-:Y:S04]  /*0300*/  BSSY B0, `(.L_x_4) ;  /* 0x000000a000007945 */ /* 0x000fe80003800000 */
[----:B------:R-:W-:Y:S05]  /*0310*/  @P2 BRA `(.L_x_5) ;  /* 0x0000000000202947 */ /* 0x000fea0003800000 */
[----:B-12---:R-:W1:Y:S01]  /*0320*/  LDS R5, [UR20+0x1c] ;  /* 0x00001c14ff057984 */ /* 0x006e620008000800 */
[----:B------:R-:W2:Y:S03]  /*0330*/  LDC.64 R6, c[0x0][0x238] ;  /* 0x00008e00ff067b82 */ /* 0x000ea60000000a00 */
[----:B------:R3:W-:Y:S01]  /*0340*/  STS [UR20+0x24], R3 ;  /* 0x00002403ff007988 */ /* 0x0007e20008000814 */
[--C-:B--2---:R-:W-:Y:S02]  /*0350*/  SHF.R.U32.HI R10, RZ, 0x4, R7.reuse ;  /* 0x00000004ff0a7819 */ /* 0x104fe40000011607 */
[----:B------:R-:W-:-:S05]  /*0360*/  SHF.R.U64 R6, R6, 0x4, R7 ;  /* 0x0000000406067819 */ /* 0x000fca0000001207 */
[----:B------:R3:W-:Y:S01]  /*0370*/  STS [UR20+0xc], R6 ;  /* 0x00000c06ff007988 */ /* 0x0007e20008000814 */
[----:B-1----:R-:W-:-:S05]  /*0380*/  LOP3.LUT R5, R5, 0xf, R10, 0xb8, !PT ;  /* 0x0000000f05057812 */ /* 0x002fca00078eb80a */
[----:B------:R3:W-:Y:S02]  /*0390*/  STS [UR20+0x1c], R5 ;  /* 0x00001c05ff007988 */ /* 0x0007e40008000814 */
.L_x_5:
[----:B------:R-:W-:Y:S05]  /*03a0*/  BSYNC B0 ;  /* 0x0000000000007941 */ /* 0x000fea0003800000 */
.L_x_4:
[----:B------:R-:W-:Y:S04]  /*03b0*/  BSSY B1, `(.L_x_6) ;  /* 0x000001d000017945 */ /* 0x000fe80003800000 */
[----:B------:R-:W-:Y:S04]  /*03c0*/  BSSY B0, `(.L_x_7) ;  /* 0x0000018000007945 */ /* 0x000fe80003800000 */
[----:B------:R-:W-:Y:S05]  /*03d0*/  @P2 BRA `(.L_x_8) ;  /* 0x00000000001c2947 */ /* 0x000fea0003800000 */
[----:B-123--:R-:W1:Y:S02]  /*03e0*/  LDS R5, [UR20+0x34] ;  /* 0x00003414ff057984 */ /* 0x00ee640008000800 */
[----:B-1----:R-:W-:-:S05]  /*03f0*/  LOP3.LUT R5, R5, 0x7, RZ, 0xb8, !PT ;  /* 0x0000000705057812 */ /* 0x002fca00078eb8ff */
[----:B------:R1:W-:Y:S01]  /*0400*/  STS [UR20+0x34], R5 ;  /* 0x00003405ff007988 */ /* 0x0003e20008000814 */
[----:B------:R-:W-:Y:S05]  /*0410*/  @P2 BRA `(.L_x_9) ;  /* 0x00000000001c2947 */ /* 0x000fea0003800000 */
[----:B-1----:R-:W1:Y:S02]  /*0420*/  LDS R5, [UR20+0x34] ;  /* 0x00003414ff057984 */ /* 0x002e640008000800 */
[----:B-1----:R-:W-:-:S05]  /*0430*/  LOP3.LUT R5, R5, 0x38, RZ, 0xb8, !PT ;  /* 0x0000003805057812 */ /* 0x002fca00078eb8ff */
[----:B------:R4:W-:Y:S02]  /*0440*/  STS [UR20+0x34], R5 ;  /* 0x00003405ff007988 */ /* 0x0009e40008000814 */
.L_x_8:
[----:B------:R-:W-:Y:S05]  /*0450*/  @P2 BRA `(.L_x_10) ;  /* 0x00000000001c2947 */ /* 0x000fea0003800000 */
[----:B-1234-:R-:W1:Y:S02]  /*0460*/  LDS R5, [UR20+0x8] ;  /* 0x00000814ff057984 */ /* 0x01ee640008000800 */
[----:B-1----:R-:W-:-:S05]  /*0470*/  LOP3.LUT R5, R5, 0x780, RZ, 0xb8, !PT ;  /* 0x0000078005057812 */ /* 0x002fca00078eb8ff */
[----:B------:R2:W-:Y:S02]  /*0480*/  STS [UR20+0x8], R5 ;  /* 0x00000805ff007988 */ /* 0x0005e40008000814 */
.L_x_9:
[----:B------:R-:W-:Y:S05]  /*0490*/  @P2 BRA `(.L_x_11) ;  /* 0x0000000000282947 */ /* 0x000fea0003800000 */
[----:B-12---:R-:W1:Y:S02]  /*04a0*/  LDS R5, [UR20+0x8] ;  /* 0x00000814ff057984 */ /* 0x006e640008000800 */
[----:B-1----:R-:W-:-:S05]  /*04b0*/  LOP3.LUT R5, R5, 0x1800, RZ, 0xb8, !PT ;  /* 0x0000180005057812 */ /* 0x002fca00078eb8ff */
[----:B------:R5:W-:Y:S02]  /*04c0*/  STS [UR20+0x8], R5 ;  /* 0x00000805ff007988 */ /* 0x000be40008000814 */
.L_x_10:
[----:B------:R-:W-:Y:S05]  /*04d0*/  @P2 BREAK B0 ;  /* 0x0000000000002942 */ /* 0x000fea0003800000 */
[----:B------:R-:W-:Y:S05]  /*04e0*/  @P2 BRA `(.L_x_12) ;  /* 0x0000000000242947 */ /* 0x000fea0003800000 */
[----:B-1-3--:R-:W1:Y:S01]  /*04f0*/  LDS R6, [UR20+0x8] ;  /* 0x00000814ff067984 */ /* 0x00ae620008000800 */
[----:B--2-45:R-:W-:-:S05]  /*0500*/  IMAD.MOV.U32 R5, RZ, RZ, 0x6000 ;  /* 0x00006000ff057424 */ /* 0x034fca00078e00ff */
[----:B-1----:R-:W-:-:S04]  /*0510*/  LOP3.LUT R5, R6, 0x6000, R5, 0xd8, !PT ;  /* 0x0000600006057812 */ /* 0x002fc800078ed805 */
[----:B------:R-:W-:-:S05]  /*0520*/  LOP3.LUT R5, R5, 0x400000, RZ, 0xb8, !PT ;  /* 0x0040000005057812 */ /* 0x000fca00078eb8ff */
[----:B------:R3:W-:Y:S02]  /*0530*/  STS [UR20+0x8], R5 ;  /* 0x00000805ff007988 */ /* 0x0007e40008000814 */
.L_x_11:
[----:B------:R-:W-:Y:S05]  /*0540*/  BSYNC B0 ;  /* 0x0000000000007941 */ /* 0x000fea0003800000 */
.L_x_7:
[----:B-123--:R-:W1:Y:S02]  /*0550*/  @!P2 LDS R5, [UR20+0x8] ;  /* 0x00000814ff05a984 */ /* 0x00ee640008000800 */
[----:B-1----:R-:W-:-:S05]  /*0560*/  @!P2 LOP3.LUT R5, R5, 0x8000, RZ, 0xb8, !PT ;  /* 0x000080000505a812 */ /* 0x002fca00078eb8ff */
[----:B------:R1:W-:Y:S02]  /*0570*/  @!P2 STS [UR20+0x8], R5 ;  /* 0x00000805ff00a988 */ /* 0x0003e40008000814 */
.L_x_12:
[----:B------:R-:W-:Y:S05]  /*0580*/  BSYNC B1 ;  /* 0x0000000000017941 */ /* 0x000fea0003800000 */
.L_x_6:
[----:B------:R-:W-:Y:S05]  /*0590*/  WARPSYNC.ALL ;  /* 0x0000000000007948 */ /* 0x000fea0003800000 */
[----:B------:R-:W-:Y:S05]  /*05a0*/  @P0 BRA `(.L_x_13) ;  /* 0x0000000000280947 */ /* 0x000fea0003800000 */
[----:B-12345:R-:W1:Y:S01]  /*05b0*/  S2R R5, SR_LANEID ;  /* 0x0000000000057919 */ /* 0x03ee620000000000 */
[----:B------:R-:W-:Y:S05]  /*05c0*/  WARPSYNC.ALL ;  /* 0x0000000000007948 */ /* 0x000fea0003800000 */
[----:B-1----:R-:W-:-:S05]  /*05d0*/  IMAD.SHL.U32 R5, R5, 0x4, RZ ;  /* 0x0000000405057824 */ /* 0x002fca00078e00ff */
[----:B------:R-:W1:Y:S01]  /*05e0*/  LDS R9, [R5+UR20] ;  /* 0x0000001405097984 */ /* 0x000e620008000800 */
[----:B------:R-:W-:-:S05]  /*05f0*/  IADD3 R6, P1, R5, UR28, RZ ;  /* 0x0000001c05067c10 */ /* 0x000fca000ff3e0ff */
[----:B------:R-:W-:-:S05]  /*0600*/  IMAD.X R7, RZ, RZ, UR29, P1 ;  /* 0x0000001dff077e24 */ /* 0x000fca00088e06ff */
[----:B-1----:R1:W2:Y:S01]  /*0610*/  ATOMG.E.EXCH.STRONG.GPU PT, RZ, [R6], R9 ;  /* 0x0000000906ff73a8 */ /* 0x0022a200041ee100 */
[----:B------:R-:W-:-:S04]  /*0620*/  DEPBAR {5,4,3,2,1,0} ;  /* 0x0000003f0000791a */ /* 0x000fc80000000000 */
[----:B------:R1:W-:Y:S01]  /*0630*/  UTMACCTL.IV [UR28] ;  /* 0x000000001c0079b9 */ /* 0x0003e20008000000 */
[----:B------:R-:W-:Y:S01]  /*0640*/  NOP ;  /* 0x0000000000007918 */ /* 0x000fe20000000000 */
.L_x_13:
[----:B------:R-:W-:Y:S05]  /*0650*/  @P0 BRA `(.L_x_14) ;  /* 0x00000000000c0947 */ /* 0x000fea0003800000 */
[----:B------:R0:W-:Y:S01]  /*0660*/  UTMACMDFLUSH ;  /* 0x00000000000079b7 */ /* 0x0001e20000000000 */
[----:B------:R-:W-:Y:S05]  /*0670*/  @P0 BRA `(.L_x_14) ;  /* 0x0000000000040947 */ /* 0x000fea0003800000 */
[----:B------:R-:W-:-:S04]  /*0680*/  DEPBAR.LE SB0, 0x0 ;  /* 0x000080000000791a */ /* 0x000fc80000000000 */
.L_x_14:
[----:B------:R-:W-:Y:S05]  /*0690*/  WARPSYNC.ALL ;  /* 0x0000000000007948 */ /* 0x000fea0003800000 */
[----:B--2---:R-:W-:Y:S06]  /*06a0*/  BAR.SYNC.DEFER_BLOCKING 0x0 ;  /* 0x0000000000007b1d */ /* 0x004fec0000010000 */
[----:B------:R-:W-:Y:S02]  /*06b0*/  BSSY B1, `(.L_x_15) ;  /* 0x000000b000017945 */ /* 0x000fe40003800000 */
[----:B------:R-:W-:Y:S06]  /*06c0*/  BAR.SYNC.DEFER_BLOCKING 0x0 ;  /* 0x0000000000007b1d */ /* 0x000fec0000010000 */
[----:B------:R2:W-:Y:S01]  /*06d0*/  @!P0 STS [R4], RZ ;  /* 0x000000ff04008388 */ /* 0x0005e20000000800 */
[----:B------:R-:W-:Y:S01]  /*06e0*/  NOP ;  /* 0x0000000000007918 */ /* 0x000fe20000000000 */
[----:B------:R-:W-:Y:S05]  /*06f0*/  @P2 BRA `(.L_x_16) ;  /* 0x0000000000182947 */ /* 0x000fea0003800000 */
[----:B-1-345:R-:W1:Y:S01]  /*0700*/  LDS R5, [UR20+0x8] ;  /* 0x00000814ff057984 */ /* 0x03ae620008000800 */
[----:B------:R-:W3:Y:S01]  /*0710*/  LDC.64 R12, c[0x0][0x218] ;  /* 0x00008600ff0c7b82 */ /* 0x000ee20000000a00 */
[----:B------:R-:W-:Y:S02]  /*0720*/  IMAD.MOV.U32 R6, RZ, RZ, 0x70 ;  /* 0x00000070ff067424 */ /* 0x000fe400078e00ff */
[----:B---3--:R3:W-:Y:S03]  /*0730*/  STS.64 [UR20], R12 ;  /* 0x0000000cff007988 */ /* 0x0087e60008000a14 */
[----:B-1----:R-:W-:-:S05]  /*0740*/  LOP3.LUT R5, R5, 0x10, R6, 0xd8, !PT ;  /* 0x0000001005057812 */ /* 0x002fca00078ed806 */
[----:B------:R3:W-:Y:S02]  /*0750*/  STS [UR20+0x8], R5 ;  /* 0x00000805ff007988 */ /* 0x0007e40008000814 */
.L_x_16:
[----:B-1----:R-:W-:Y:S05]  /*0760*/  BSYNC B1 ;  /* 0x0000000000017941 */ /* 0x002fea0003800000 */
.L_x_15:
[----:B------:R-:W-:Y:S04]  /*0770*/  BSSY B2, `(.L_x_17) ;  /* 0x000000f000027945 */ /* 0x000fe80003800000 */
[----:B------:R-:W-:Y:S04]  /*0780*/  BSSY B1, `(.L_x_18) ;  /* 0x000000c000017945 */ /* 0x000fe80003800000 */
[----:B------:R-:W-:Y:S05]  /*0790*/  @P2 BRA `(.L_x_19) ;  /* 0x0000000000282947 */ /* 0x000fea0003800000 */
[----:B---345:R-:W1:Y:S01]  /*07a0*/  LDS R5, [UR20+0x34] ;  /* 0x00003414ff057984 */ /* 0x038e620008000800 */
[----:B------:R-:W-:Y:S01]  /*07b0*/  IMAD.MOV.U32 R6, RZ, RZ, 0x7f000000 ;  /* 0x7f000000ff067424 */ /* 0x000fe200078e00ff */
[----:B------:R-:W-:Y:S05]  /*07c0*/  @P2 BREAK B1 ;  /* 0x0000000000012942 */ /* 0x000fea0003800000 */
[----:B-1----:R-:W-:-:S05]  /*07d0*/  LOP3.LUT R5, R5, 0xff000000, R6, 0xb8, !PT ;  /* 0xff00000005057812 */ /* 0x002fca00078eb806 */
[----:B------:R1:W-:Y:S01]  /*07e0*/  STS [UR20+0x34], R5 ;  /* 0x00003405ff007988 */ /* 0x0003e20008000814 */
[----:B------:R-:W-:Y:S05]  /*07f0*/  @P2 BRA `(.L_x_20) ;  /* 0x0000000000182947 */ /* 0x000fea0003800000 */
[----:B------:R-:W3:Y:S01]  /*0800*/  LDS R6, [UR20+0x38] ;  /* 0x00003814ff067984 */ /* 0x000ee20008000800 */
[----:B-1----:R-:W-:-:S05]  /*0810*/  IMAD.MOV.U32 R5, RZ, RZ, 0x3f ;  /* 0x0000003fff057424 */ /* 0x002fca00078e00ff */
[----:B---3--:R-:W-:-:S05]  /*0820*/  LOP3.LUT R5, R6, 0xff, R5, 0xb8, !PT ;  /* 0x000000ff06057812 */ /* 0x008fca00078eb805 */
[----:B------:R1:W-:Y:S02]  /*0830*/  STS [UR20+0x38], R5 ;  /* 0x00003805ff007988 */ /* 0x0003e40008000814 */
.L_x_19:
[----:B------:R-:W-:Y:S05]  /*0840*/  BSYNC B1 ;  /* 0x0000000000017941 */ /* 0x000fea0003800000 */
.L_x_18:
[----:B------:R1:W-:Y:S02]  /*0850*/  @!P2 STS [UR20+0x20], R8 ;  /* 0x00002008ff00a988 */ /* 0x0003e40008000814 */
.L_x_20:
[----:B------:R-:W-:Y:S05]  /*0860*/  BSYNC B2 ;  /* 0x0000000000027941 */ /* 0x000fea0003800000 */
.L_x_17:
[----:B------:R-:W-:Y:S05]  /*0870*/  WARPSYNC.ALL ;  /* 0x0000000000007948 */ /* 0x000fea0003800000 */
[----:B-1-345:R-:W1:Y:S01]  /*0880*/  LDC R5, c[0x0][0x22c] ;  /* 0x00008b00ff057b82 */ /* 0x03ae620000000800 */
[----:B------:R-:W-:Y:S01]  /*0890*/  BSSY B2, `(.L_x_21) ;  /* 0x000000b000027945 */ /* 0x000fe20003800000 */
[----:B-1----:R-:W-:-:S03]  /*08a0*/  VIADD R5, R5, 0xffffffff ;  /* 0xffffffff05057836 */ /* 0x002fc60000000000 */
[----:B------:R-:W-:Y:S05]  /*08b0*/  @P2 BRA `(.L_x_22) ;  /* 0x0000000000202947 */ /* 0x000fea0003800000 */
[----:B------:R-:W1:Y:S01]  /*08c0*/  LDS R6, [UR20+0x1c] ;  /* 0x00001c14ff067984 */ /* 0x000e620008000800 */
[----:B------:R-:W3:Y:S03]  /*08d0*/  LDC.64 R12, c[0x0][0x240] ;  /* 0x00009000ff0c7b82 */ /* 0x000ee60000000a00 */
[----:B------:R4:W-:Y:S01]  /*08e0*/  STS [UR20+0x24], R5 ;  /* 0x00002405ff007988 */ /* 0x0009e20008000814 */
[--C-:B---3--:R-:W-:Y:S02]  /*08f0*/  SHF.R.U32.HI R9, RZ, 0x4, R13.reuse ;  /* 0x00000004ff097819 */ /* 0x108fe4000001160d */
[----:B------:R-:W-:-:S05]  /*0900*/  SHF.R.U64 R7, R12, 0x4, R13 ;  /* 0x000000040c077819 */ /* 0x000fca000000120d */
[----:B------:R4:W-:Y:S01]  /*0910*/  STS [UR20+0xc], R7 ;  /* 0x00000c07ff007988 */ /* 0x0009e20008000814 */
[----:B-1----:R-:W-:-:S05]  /*0920*/  LOP3.LUT R6, R6, 0xf, R9, 0xb8, !PT ;  /* 0x0000000f06067812 */ /* 0x002fca00078eb809 */
[----:B------:R4:W-:Y:S02]  /*0930*/  STS [UR20+0x1c], R6 ;  /* 0x00001c06ff007988 */ /* 0x0009e40008000814 */
.L_x_22:
[----:B------:R-:W-:Y:S05]  /*0940*/  BSYNC B2 ;  /* 0x0000000000027941 */ /* 0x000fea0003800000 */
.L_x_21:
[----:B------:R-:W-:Y:S04]  /*0950*/  BSSY B3, `(.L_x_23) ;  /* 0x000001d000037945 */ /* 0x000fe80003800000 */
[----:B------:R-:W-:Y:S04]  /*0960*/  BSSY B2, `(.L_x_24) ;  /* 0x0000018000027945 */ /* 0x000fe80003800000 */
[----:B------:R-:W-:Y:S05]  /*0970*/  @P2 BRA `(.L_x_25) ;  /* 0x00000000001c2947 */ /* 0x000fea0003800000 */
[----:B----4-:R-:W1:Y:S02]  /*0980*/  LDS R6, [UR20+0x34] ;  /* 0x00003414ff067984 */ /* 0x010e640008000800 */
[----:B-1----:R-:W-:-:S05]  /*0990*/  LOP3.LUT R6, R6, 0x7, RZ, 0xb8, !PT ;  /* 0x0000000706067812 */ /* 0x002fca00078eb8ff */
[----:B------:R1:W-:Y:S01]  /*09a0*/  STS [UR20+0x34], R6 ;  /* 0x00003406ff007988 */ /* 0x0003e20008000814 */
[----:B------:R-:W-:Y:S05]  /*09b0*/  @P2 BRA `(.L_x_26) ;  /* 0x00000000001c2947 */ /* 0x000fea0003800000 */
[----:B-1----:R-:W1:Y:S02]  /*09c0*/  LDS R6, [UR20+0x34] ;  /* 0x00003414ff067984 */ /* 0x002e640008000800 */
[----:B-1----:R-:W-:-:S05]  /*09d0*/  LOP3.LUT R6, R6, 0x38, RZ, 0xb8, !PT ;  /* 0x0000003806067812 */ /* 0x002fca00078eb8ff */
[----:B------:R1:W-:Y:S02]  /*09e0*/  STS [UR20+0x34], R6 ;  /* 0x00003406ff007988 */ /* 0x0003e40008000814 */
.L_x_25:
[----:B------:R-:W-:Y:S05]  /*09f0*/  @P2 BRA `(.L_x_27) ;  /* 0x00000000001c2947 */ /* 0x000fea0003800000 */
[----:B-1--4-:R-:W1:Y:S02]  /*0a00*/  LDS R6, [UR20+0x8] ;  /* 0x00000814ff067984 */ /* 0x012e640008000800 */
[----:B-1----:R-:W-:-:S05]  /*0a10*/  LOP3.LUT R6, R6, 0x780, RZ, 0xb8, !PT ;  /* 0x0000078006067812 */ /* 0x002fca00078eb8ff */
[----:B------:R3:W-:Y:S02]  /*0a20*/  STS [UR20+0x8], R6 ;  /* 0x00000806ff007988 */ /* 0x0007e40008000814 */
.L_x_26:
[----:B------:R-:W-:Y:S05]  /*0a30*/  @P2 BRA `(.L_x_28) ;  /* 0x0000000000282947 */ /* 0x000fea0003800000 */
[----:B-1-3--:R-:W1:Y:S02]  /*0a40*/  LDS R6, [UR20+0x8] ;  /* 0x00000814ff067984 */ /* 0x00ae640008000800 */
[----:B-1----:R-:W-:-:S05]  /*0a50*/  LOP3.LUT R6, R6, 0x1800, RZ, 0xb8, !PT ;  /* 0x0000180006067812 */ /* 0x002fca00078eb8ff */
[----:B------:R3:W-:Y:S02]  /*0a60*/  STS [UR20+0x8], R6 ;  /* 0x00000806ff007988 */ /* 0x0007e40008000814 */
.L_x_27:
[----:B------:R-:W-:Y:S05]  /*0a70*/  @P2 BREAK B2 ;  /* 0x0000000000022942 */ /* 0x000fea0003800000 */
[----:B------:R-:W-:Y:S05]  /*0a80*/  @P2 BRA `(.L_x_29) ;  /* 0x0000000000242947 */ /* 0x000fea0003800000 */
[----:B-1-34-:R-:W1:Y:S01]  /*0a90*/  LDS R6, [UR20+0x8] ;  /* 0x00000814ff067984 */ /* 0x01ae620008000800 */
[----:B------:R-:W-:-:S05]  /*0aa0*/  IMAD.MOV.U32 R7, RZ, RZ, 0x6000 ;  /* 0x00006000ff077424 */ /* 0x000fca00078e00ff */
[----:B-1----:R-:W-:-:S04]  /*0ab0*/  LOP3.LUT R6, R6, 0x6000, R7, 0xd8, !PT ;  /* 0x0000600006067812 */ /* 0x002fc800078ed807 */
[----:B------:R-:W-:-:S05]  /*0ac0*/  LOP3.LUT R6, R6, 0x400000, RZ, 0xb8, !PT ;  /* 0x0040000006067812 */ /* 0x000fca00078eb8ff */
[----:B------:R4:W-:Y:S02]  /*0ad0*/  STS [UR20+0x8], R6 ;  /* 0x00000806ff007988 */ /* 0x0009e40008000814 */
.L_x_28:
[----:B------:R-:W-:Y:S05]  /*0ae0*/  BSYNC B2 ;  /* 0x0000000000027941 */ /* 0x000fea0003800000 */
.L_x_24:
[----:B-1-34-:R-:W1:Y:S02]  /*0af0*/  @!P2 LDS R6, [UR20+0x8] ;  /* 0x00000814ff06a984 */ /* 0x01ae640008000800 */
[----:B-1----:R-:W-:-:S05]  /*0b00*/  @!P2 LOP3.LUT R6, R6, 0x8000, RZ, 0xb8, !PT ;  /* 0x000080000606a812 */ /* 0x002fca00078eb8ff */
[----:B------:R5:W-:Y:S02]  /*0b10*/  @!P2 STS [UR20+0x8], R6 ;  /* 0x00000806ff00a988 */ /* 0x000be40008000814 */
.L_x_29:
[----:B------:R-:W-:Y:S05]  /*0b20*/  BSYNC B3 ;  /* 0x0000000000037941 */ /* 0x000fea0003800000 */
.L_x_23:
[----:B------:R-:W-:Y:S05]  /*0b30*/  WARPSYNC.ALL ;  /* 0x0000000000007948 */ /* 0x000fea0003800000 */
[----:B------:R-:W-:-:S04]  /*0b40*/  UIADD3 UR31, UR5, 0x80, URZ ;  /* 0x00000080051f7890 */ /* 0x000fc8000fffe03f */
[----:B------:R-:W-:-:S04]  /*0b50*/  UIADD3 UR30, UP0, UR31, UR32, URZ ;  /* 0x000000201f1e7290 */ /* 0x000fc8000ff1e03f */
[----:B------:R-:W-:Y:S01]  /*0b60*/  ULEA.HI.X.SX32 UR31, UR31, UR33, 0x1, UP0 ;  /* 0x000000211f1f7291 */ /* 0x000fe200080f0e3f */
[----:B------:R-:W-:Y:S11]  /*0b70*/  @P0 BRA `(.L_x_30) ;  /* 0x0000000000280947 */ /* 0x000ff60003800000 */
[----:B-1-345:R-:W1:Y:S01]  /*0b80*/  S2R R6, SR_LANEID ;  /* 0x0000000000067919 */ /* 0x03ae620000000000 */
[----:B------:R-:W-:Y:S05]  /*0b90*/  WARPSYNC.ALL ;  /* 0x0000000000007948 */ /* 0x000fea0003800000 */
[----:B-1----:R-:W-:-:S05]  /*0ba0*/  IMAD.SHL.U32 R8, R6, 0x4, RZ ;  /* 0x0000000406087824 */ /* 0x002fca00078e00ff */
[----:B------:R-:W1:Y:S01]  /*0bb0*/  LDS R9, [R8+UR20] ;  /* 0x0000001408097984 */ /* 0x000e620008000800 */
[----:B------:R-:W-:-:S05]  /*0bc0*/  IADD3 R6, P1, R8, UR30, RZ ;  /* 0x0000001e08067c10 */ /* 0x000fca000ff3e0ff */
[----:B------:R-:W-:-:S05]  /*0bd0*/  IMAD.X R7, RZ, RZ, UR31, P1 ;  /* 0x0000001fff077e24 */ /* 0x000fca00088e06ff */
[----:B-1----:R1:W3:Y:S01]  /*0be0*/  ATOMG.E.EXCH.STRONG.GPU PT, RZ, [R6], R9 ;  /* 0x0000000906ff73a8 */ /* 0x0022e200041ee100 */
[----:B------:R-:W-:-:S04]  /*0bf0*/  DEPBAR {5,4,3,2,1,0} ;  /* 0x0000003f0000791a */ /* 0x000fc80000000000 */
[----:B------:R1:W-:Y:S01]  /*0c00*/  UTMACCTL.IV [UR30] ;  /* 0x000000001e0079b9 */ /* 0x0003e20008000000 */
[----:B------:R-:W-:Y:S01]  /*0c10*/  NOP ;  /* 0x0000000000007918 */ /* 0x000fe20000000000 */
.L_x_30:
[----:B------:R-:W-:Y:S05]  /*0c20*/  @P0 BRA `(.L_x_31) ;  /* 0x00000000000c0947 */ /* 0x000fea0003800000 */
[----:B------:R0:W-:Y:S01]  /*0c30*/  UTMACMDFLUSH ;  /* 0x00000000000079b7 */ /* 0x0001e20000000000 */
[----:B------:R-:W-:Y:S05]  /*0c40*/  @P0 BRA `(.L_x_31) ;  /* 0x0000000000040947 */ /* 0x000fea0003800000 */
[----:B------:R-:W-:-:S04]  /*0c50*/  DEPBAR.LE SB0, 0x0 ;  /* 0x000080000000791a */ /* 0x000fc80000000000 */
.L_x_31:
[----:B------:R-:W-:Y:S05]  /*0c60*/  WARPSYNC.ALL ;  /* 0x0000000000007948 */ /* 0x000fea0003800000 */
[----:B---3--:R-:W-:Y:S06]  /*0c70*/  BAR.SYNC.DEFER_BLOCKING 0x0 ;  /* 0x0000000000007b1d */ /* 0x008fec0000010000 */
[----:B------:R-:W-:Y:S02]  /*0c80*/  BSSY B3, `(.L_x_32) ;  /* 0x000000b000037945 */ /* 0x000fe40003800000 */
[----:B------:R-:W-:Y:S06]  /*0c90*/  BAR.SYNC.DEFER_BLOCKING 0x0 ;  /* 0x0000000000007b1d */ /* 0x000fec0000010000 */
[----:B------:R3:W-:Y:S01]  /*0ca0*/  @!P0 STS [R4], RZ ;  /* 0x000000ff04008388 */ /* 0x0007e20000000800 */
[----:B------:R-:W-:Y:S01]  /*0cb0*/  NOP ;  /* 0x0000000000007918 */ /* 0x000fe20000000000 */
[----:B------:R-:W-:Y:S05]  /*0cc0*/  @P2 BRA `(.L_x_33) ;  /* 0x0000000000182947 */ /* 0x000fea0003800000 */
[----:B--23--:R-:W2:Y:S01]  /*0cd0*/  LDS R4, [UR20+0x8] ;  /* 0x00000814ff047984 */ /* 0x00cea20008000800 */
[----:B-1----:R-:W1:Y:S01]  /*0ce0*/  LDC.64 R8, c[0x0][0x220] ;  /* 0x00008800ff087b82 */ /* 0x002e620000000a00 */
[----:B----4-:R-:W-:Y:S02]  /*0cf0*/  IMAD.MOV.U32 R7, RZ, RZ, 0x70 ;  /* 0x00000070ff077424 */ /* 0x010fe400078e00ff */
[----:B-1----:R1:W-:Y:S03]  /*0d00*/  STS.64 [UR20], R8 ;  /* 0x00000008ff007988 */ /* 0x0023e60008000a14 */
[----:B--2---:R-:W-:-:S05]  /*0d10*/  LOP3.LUT R4, R4, 0x10, R7, 0xd8, !PT ;  /* 0x0000001004047812 */ /* 0x004fca00078ed807 */
[----:B------:R1:W-:Y:S02]  /*0d20*/  STS [UR20+0x8], R4 ;  /* 0x00000804ff007988 */ /* 0x0003e40008000814 */
.L_x_33:
[----:B-1----:R-:W-:Y:S05]  /*0d30*/  BSYNC B3 ;  /* 0x0000000000037941 */ /* 0x002fea0003800000 */
.L_x_32:
[----:B------:R-:W-:Y:S04]  /*0d40*/  BSSY B3, `(.L_x_34) ;  /* 0x0000033000037945 */ /* 0x000fe80003800000 */
[----:B------:R-:W-:Y:S04]  /*0d50*/  BSSY B4, `(.L_x_35) ;  /* 0x000002e000047945 */ /* 0x000fe80003800000 */
[----:B------:R-:W-:Y:S05]  /*0d60*/  @P2 BRA `(.L_x_36) ;  /* 0x0000000000242947 */ /* 0x000fea0003800000 */
[----:B--23--:R-:W1:Y:S01]  /*0d70*/  LDS R4, [UR20+0x34] ;  /* 0x00003414ff047984 */ /* 0x00ce620008000800 */
[----:B----4-:R-:W-:-:S05]  /*0d80*/  IMAD.MOV.U32 R7, RZ, RZ, 0x3f000000 ;  /* 0x3f000000ff077424 */ /* 0x010fca00078e00ff */
[----:B-1----:R-:W-:-:S05]  /*0d90*/  LOP3.LUT R4, R4, 0xff000000, R7, 0xb8, !PT ;  /* 0xff00000004047812 */ /* 0x002fca00078eb807 */
[----:B------:R1:W-:Y:S01]  /*0da0*/  STS [UR20+0x34], R4 ;  /* 0x00003404ff007988 */ /* 0x0003e20008000814 */
[----:B------:R-:W-:Y:S05]  /*0db0*/  @P2 BRA `(.L_x_37) ;  /* 0x0000000000182947 */ /* 0x000fea0003800000 */
[----:B-1----:R-:W1:Y:S01]  /*0dc0*/  LDS R4, [UR20+0x38] ;  /* 0x00003814ff047984 */ /* 0x002e620008000800 */
[----:B------:R-:W-:-:S05]  /*0dd0*/  IMAD.MOV.U32 R7, RZ, RZ, 0xff ;  /* 0x000000ffff077424 */ /* 0x000fca00078e00ff */
[----:B-1----:R-:W-:-:S05]  /*0de0*/  LOP3.LUT R4, R4, 0xff, R7, 0xb8, !PT ;  /* 0x000000ff04047812 */ /* 0x002fca00078eb807 */
[----:B------:R1:W-:Y:S02]  /*0df0*/  STS [UR20+0x38], R4 ;  /* 0x00003804ff007988 */ /* 0x0003e40008000814 */
.L_x_36:
[----:B------:R-:W-:Y:S05]  /*0e00*/  @P2 BRA `(.L_x_38) ;  /* 0x00000000000c2947 */ /* 0x000fea0003800000 */
[----:B------:R1:W-:Y:S02]  /*0e10*/  STS [UR20+0x20], R5 ;  /* 0x00002005ff007988 */ /* 0x0003e40008000814 */
.L_x_37:
[----:B------:R-:W-:Y:S05]  /*0e20*/  @P2 BRA `(.L_x_39) ;  /* 0x0000000000242947 */ /* 0x000fea0003800000 */
[----:B------:R1:W-:Y:S02]  /*0e30*/  STS [UR20+0x24], R3 ;  /* 0x00002403ff007988 */ /* 0x0003e40008000814 */
.L_x_38:
[----:B------:R-:W-:Y:S05]  /*0e40*/  @P2 BRA `(.L_x_40) ;  /* 0x00000000002c2947 */ /* 0x000fea0003800000 */
[----:B-1----:R-:W1:Y:S01]  /*0e50*/  LDS R3, [UR20+0x1c] ;  /* 0x00001c14ff037984 */ /* 0x002e620008000800 */
[----:B--234-:R-:W5:Y:S02]  /*0e60*/  LDC.64 R4, c[0x0][0x248] ;  /* 0x00009200ff047b82 */ /* 0x01cf640000000a00 */
[--C-:B-----5:R-:W-:Y:S02]  /*0e70*/  SHF.R.U32.HI R6, RZ, 0x4, R5.reuse ;  /* 0x00000004ff067819 */ /* 0x120fe40000011605 */
[----:B------:R-:W-:-:S05]  /*0e80*/  SHF.R.U64 R4, R4, 0x4, R5 ;  /* 0x0000000404047819 */ /* 0x000fca0000001205 */
[----:B------:R2:W-:Y:S01]  /*0e90*/  STS [UR20+0xc], R4 ;  /* 0x00000c04ff007988 */ /* 0x0005e20008000814 */
[----:B-1----:R-:W-:-:S05]  /*0ea0*/  LOP3.LUT R3, R3, 0xf, R6, 0xb8, !PT ;  /* 0x0000000f03037812 */ /* 0x002fca00078eb806 */
[----:B------:R2:W-:Y:S02]  /*0eb0*/  STS [UR20+0x1c], R3 ;  /* 0x00001c03ff007988 */ /* 0x0005e40008000814 */
.L_x_39:
[----:B------:R-:W-:Y:S05]  /*0ec0*/  @P2 BRA `(.L_x_41) ;  /* 0x00000000001c2947 */ /* 0x000fea0003800000 */
[----:B--2---:R-:W2:Y:S02]  /*0ed0*/  LDS R3, [UR20+0x34] ;  /* 0x00003414ff037984 */ /* 0x004ea40008000800 */
[----:B--2---:R-:W-:-:S05]  /*0ee0*/  LOP3.LUT R3, R3, 0x7, RZ, 0xb8, !PT ;  /* 0x0000000703037812 */ /* 0x004fca00078eb8ff */
[----:B------:R2:W-:Y:S02]  /*0ef0*/  STS [UR20+0x34], R3 ;  /* 0x00003403ff007988 */ /* 0x0005e40008000814 */
.L_x_40:
[----:B------:R-:W-:Y:S05]  /*0f00*/  @P2 BRA `(.L_x_42) ;  /* 0x00000000001c2947 */ /* 0x000fea0003800000 */
[----:B-12---:R-:W1:Y:S02]  /*0f10*/  LDS R3, [UR20+0x34] ;  /* 0x00003414ff037984 */ /* 0x006e640008000800 */
[----:B-1----:R-:W-:-:S05]  /*0f20*/  LOP3.LUT R3, R3, 0x38, RZ, 0xb8, !PT ;  /* 0x0000003803037812 */ /* 0x002fca00078eb8ff */
[----:B------:R1:W-:Y:S02]  /*0f30*/  STS [UR20+0x34], R3 ;  /* 0x00003403ff007988 */ /* 0x0003e40008000814 */
.L_x_41:
[----:B------:R-:W-:Y:S05]  /*0f40*/  @P2 BRA `(.L_x_43) ;  /* 0x00000000001c2947 */ /* 0x000fea0003800000 */
[----:B-12---:R-:W1:Y:S02]  /*0f50*/  LDS R3, [UR20+0x8] ;  /* 0x00000814ff037984 */ /* 0x006e640008000800 */
[----:B-1----:R-:W-:-:S05]  /*0f60*/  LOP3.LUT R3, R3, 0x780, RZ, 0xb8, !PT ;  /* 0x0000078003037812 */ /* 0x002fca00078eb8ff */
[----:B------:R1:W-:Y:S02]  /*0f70*/  STS [UR20+0x8], R3 ;  /* 0x00000803ff007988 */ /* 0x0003e40008000814 */
.L_x_42:
[----:B------:R-:W-:Y:S05]  /*0f80*/  @P2 BRA `(.L_x_44) ;  /* 0x0000000000282947 */ /* 0x000fea0003800000 */
[----:B-12---:R-:W1:Y:S02]  /*0f90*/  LDS R3, [UR20+0x8] ;  /* 0x00000814ff037984 */ /* 0x006e640008000800 */
[----:B-1----:R-:W-:-:S05]  /*0fa0*/  LOP3.LUT R3, R3, 0x1800, RZ, 0xb8, !PT ;  /* 0x0000180003037812 */ /* 0x002fca00078eb8ff */
[----:B------:R1:W-:Y:S02]  /*0fb0*/  STS [UR20+0x8], R3 ;  /* 0x00000803ff007988 */ /* 0x0003e40008000814 */
.L_x_43:
[----:B------:R-:W-:Y:S05]  /*0fc0*/  @P2 BREAK B4 ;  /* 0x0000000000042942 */ /* 0x000fea0003800000 */
[----:B------:R-:W-:Y:S05]  /*0fd0*/  @P2 BRA `(.L_x_45) ;  /* 0x0000000000242947 */ /* 0x000fea0003800000 */
[----:B-12---:R-:W1:Y:S01]  /*0fe0*/  LDS R3, [UR20+0x8] ;  /* 0x00000814ff037984 */ /* 0x006e620008000800 */
[----:B---3--:R-:W-:-:S05]  /*0ff0*/  IMAD.MOV.U32 R4, RZ, RZ, 0x6000 ;  /* 0x00006000ff047424 */ /* 0x008fca00078e00ff */
[----:B-1----:R-:W-:-:S04]  /*1000*/  LOP3.LUT R3, R3, 0x4000, R4, 0xd8, !PT ;  /* 0x0000400003037812 */ /* 0x002fc800078ed804 */
[----:B------:R-:W-:-:S05]  /*1010*/  LOP3.LUT R3, R3, 0x400000, RZ, 0xb8, !PT ;  /* 0x0040000003037812 */ /* 0x000fca00078eb8ff */
[----:B------:R1:W-:Y:S02]  /*1020*/  STS [UR20+0x8], R3 ;  /* 0x00000803ff007988 */ /* 0x0003e40008000814 */
.L_x_44:
[----:B------:R-:W-:Y:S05]  /*1030*/  BSYNC B4 ;  /* 0x0000000000047941 */ /* 0x000fea0003800000 */
.L_x_35:
[----:B-12---:R-:W1:Y:S02]  /*1040*/  @!P2 LDS R3, [UR20+0x8] ;  /* 0x00000814ff03a984 */ /* 0x006e640008000800 */
[----:B-1----:R-:W-:-:S05]  /*1050*/  @!P2 LOP3.LUT R3, R3, 0x8000, RZ, 0xb8, !PT ;  /* 0x000080000303a812 */ /* 0x002fca00078eb8ff */
[----:B------:R1:W-:Y:S02]  /*1060*/  @!P2 STS [UR20+0x8], R3 ;  /* 0x00000803ff00a988 */ /* 0x0003e40008000814 */
.L_x_45:
[----:B------:R-:W-:Y:S05]  /*1070*/  BSYNC B3 ;  /* 0x0000000000037941 */ /* 0x000fea0003800000 */
.L_x_34:
[----:B------:R-:W-:Y:S05]  /*1080*/  WARPSYNC.ALL ;  /* 0x0000000000007948 */ /* 0x000fea0003800000 */
[----:B------:R-:W-:Y:S01]  /*1090*/  UIADD3 UR5, UR5, 0x100, URZ ;  /* 0x0000010005057890 */ /* 0x000fe2000fffe03f */
[----:B------:R-:W-:Y:S02]  /*10a0*/  ISETP.GE.AND P1, PT, R11, 0x1, PT ;  /* 0x000000010b00780c */ /* 0x000fe40003f26270 */
[----:B------:R-:W-:Y:S02]  /*10b0*/  CS2R R56, SRZ ;  /* 0x0000000000387805 */ /* 0x000fe4000001ff00 */
[----:B------:R-:W-:Y:S01]  /*10c0*/  CS2R R58, SRZ ;  /* 0x00000000003a7805 */ /* 0x000fe2000001ff00 */
[----:B------:R-:W-:Y:S01]  /*10d0*/  UIADD3 UR32, UP0, UR5, UR32, URZ ;  /* 0x0000002005207290 */ /* 0x000fe2000ff1e03f */
[----:B------:R-:W-:-:S02]  /*10e0*/  CS2R R60, SRZ ;  /* 0x00000000003c7805 */ /* 0x000fc4000001ff00 */
[----:B------:R-:W-:Y:S02]  /*10f0*/  CS2R R62, SRZ ;  /* 0x00000000003e7805 */ /* 0x000fe4000001ff00 */
[----:B------:R-:W-:Y:S01]  /*1100*/  CS2R R64, SRZ ;  /* 0x0000000000407805 */ /* 0x000fe2000001ff00 */
[----:B------:R-:W-:Y:S01]  /*1110*/  ULEA.HI.X.SX32 UR33, UR5, UR33, 0x1, UP0 ;  /* 0x0000002105217291 */ /* 0x000fe200080f0e3f */
[----:B------:R-:W-:Y:S02]  /*1120*/  CS2R R66, SRZ ;  /* 0x0000000000427805 */ /* 0x000fe4000001ff00 */
[----:B------:R-:W-:Y:S02]  /*1130*/  CS2R R68, SRZ ;  /* 0x0000000000447805 */ /* 0x000fe4000001ff00 */
[----:B------:R-:W-:Y:S02]  /*1140*/  CS2R R70, SRZ ;  /* 0x0000000000467805 */ /* 0x000fe4000001ff00 */
[----:B------:R-:W-:-:S02]  /*1150*/  CS2R R72, SRZ ;  /* 0x0000000000487805 */ /* 0x000fc4000001ff00 */
[----:B------:R-:W-:Y:S02]  /*1160*/  CS2R R74, SRZ ;  /* 0x00000000004a7805 */ /* 0x000fe4000001ff00 */
[----:B------:R-:W-:Y:S02]  /*1170*/  CS2R R76, SRZ ;  /* 0x00000000004c7805 */ /* 0x000fe4000001ff00 */
[----:B------:R-:W-:Y:S02]  /*1180*/  CS2R R78, SRZ ;  /* 0x00000000004e7805 */ /* 0x000fe4000001ff00 */
[----:B------:R-:W-:Y:S02]  /*1190*/  CS2R R80, SRZ ;  /* 0x0000000000507805 */ /* 0x000fe4000001ff00 */
[----:B------:R-:W-:Y:S02]  /*11a0*/  CS2R R82, SRZ ;  /* 0x0000000000527805 */ /* 0x000fe4000001ff00 */
[----:B------:R-:W-:-:S02]  /*11b0*/  CS2R R84, SRZ ;  /* 0x0000000000547805 */ /* 0x000fc4000001ff00 */
[----:B------:R-:W-:Y:S02]  /*11c0*/  CS2R R86, SRZ ;  /* 0x0000000000567805 */ /* 0x000fe4000001ff00 */
[----:B------:R-:W-:Y:S02]  /*11d0*/  CS2R R24, SRZ ;  /* 0x0000000000187805 */ /* 0x000fe4000001ff00 */
[----:B------:R-:W-:Y:S02]  /*11e0*/  CS2R R26, SRZ ;  /* 0x00000000001a7805 */ /* 0x000fe4000001ff00 */
[----:B------:R-:W-:Y:S01]  /*11f0*/  CS2R R28, SRZ ;  /* 0x00000000001c7805 */ /* 0x000fe2000001ff00 */
[----:B------:R-:W-:Y:S01]  /*1200*/  IMAD.MOV.U32 R30, RZ, RZ, RZ ;  /* 0x000000ffff1e7224 */ /* 0x000fe200078e00ff */
[----:B------:R-:W-:Y:S06]  /*1210*/  @P0 BRA `(.L_x_46) ;  /* 0x0000000000280947 */ /* 0x000fec0003800000 */
[----:B-12---:R-:W4:Y:S01]  /*1220*/  S2R R3, SR_LANEID ;  /* 0x0000000000037919 */ /* 0x006f220000000000 */
[----:B------:R-:W-:Y:S05]  /*1230*/  WARPSYNC.ALL ;  /* 0x0000000000007948 */ /* 0x000fea0003800000 */
[----:B----45:R-:W-:-:S05]  /*1240*/  IMAD.SHL.U32 R6, R3, 0x4, RZ ;  /* 0x0000000403067824 */ /* 0x030fca00078e00ff */
[----:B------:R-:W1:Y:S01]  /*1250*/  LDS R3, [R6+UR20] ;  /* 0x0000001406037984 */ /* 0x000e620008000800 */
[----:B---3--:R-:W-:-:S05]  /*1260*/  IADD3 R4, P3, R6, UR32, RZ ;  /* 0x0000002006047c10 */ /* 0x008fca000ff7e0ff */
[----:B------:R-:W-:-:S05]  /*1270*/  IMAD.X R5, RZ, RZ, UR33, P3 ;  /* 0x00000021ff057e24 */ /* 0x000fca00098e06ff */
[----:B-1----:R1:W2:Y:S01]  /*1280*/  ATOMG.E.EXCH.STRONG.GPU PT, RZ, [R4], R3 ;  /* 0x0000000304ff73a8 */ /* 0x0022a200041ee100 */
[----:B------:R-:W-:-:S04]  /*1290*/  DEPBAR {5,4,3,2,1,0} ;  /* 0x0000003f0000791a */ /* 0x000fc80000000000 */
[----:B------:R1:W-:Y:S01]  /*12a0*/  UTMACCTL.IV [UR32] ;  /* 0x00000000200079b9 */ /* 0x0003e20008000000 */
[----:B------:R-:W-:Y:S01]  /*12b0*/  NOP ;  /* 0x0000000000007918 */ /* 0x000fe20000000000 */
.L_x_46:
[----:B------:R-:W-:Y:S05]  /*12c0*/  @P0 BRA `(.L_x_47) ;  /* 0x00000000000c0947 */ /* 0x000fea0003800000 */
[----:B------:R0:W-:Y:S01]  /*12d0*/  UTMACMDFLUSH ;  /* 0x00000000000079b7 */ /* 0x0001e20000000000 */
[----:B------:R-:W-:Y:S05]  /*12e0*/  @P0 BRA `(.L_x_47) ;  /* 0x0000000000040947 */ /* 0x000fea0003800000 */
[----:B------:R-:W-:-:S04]  /*12f0*/  DEPBAR.LE SB0, 0x0 ;  /* 0x000080000000791a */ /* 0x000fc80000000000 */
.L_x_47:
[----:B------:R-:W-:Y:S05]  /*1300*/  WARPSYNC.ALL ;  /* 0x0000000000007948 */ /* 0x000fea0003800000 */
[----:B--2---:R-:W-:Y:S01]  /*1310*/  BAR.SYNC.DEFER_BLOCKING 0x0 ;  /* 0x0000000000007b1d */ /* 0x004fe20000010000 */
[----:B------:R-:W-:Y:S01]  /*1320*/  USHF.L.U32 UR15, UR34, 0x8, URZ ;  /* 0x00000008220f7899 */ /* 0x000fe2000800063f */
[----:B------:R-:W-:Y:S01]  /*1330*/  IMAD.MOV.U32 R31, RZ, RZ, RZ ;  /* 0x000000ffff1f7224 */ /* 0x000fe200078e00ff */
[----:B------:R-:W-:Y:S01]  /*1340*/  USHF.L.U32 UR11, UR23, 0x6, URZ ;  /* 0x00000006170b7899 */ /* 0x000fe2000800063f */
[----:B------:R-:W-:Y:S02]  /*1350*/  CS2R R32, SRZ ;  /* 0x0000000000207805 */ /* 0x000fe4000001ff00 */
[----:B------:R-:W-:Y:S01]  /*1360*/  CS2R R34, SRZ ;  /* 0x0000000000227805 */ /* 0x000fe2000001ff00 */
[----:B------:R-:W-:Y:S01]  /*1370*/  VOTEU.ALL UP0, P2 ;  /* 0x00000000003f7886 */ /* 0x000fe20001000000 */
[----:B------:R-:W-:Y:S01]  /*1380*/  UMOV UR6, 0x1 ;  /* 0x0000000100067882 */ /* 0x000fe20000000000 */
[----:B------:R-:W-:Y:S01]  /*1390*/  VOTEU.ALL UP1, P2 ;  /* 0x00000000003f7886 */ /* 0x000fe20001020000 */
[----:B------:R-:W-:-:S02]  /*13a0*/  CS2R R36, SRZ ;  /* 0x0000000000247805 */ /* 0x000fc4000001ff00 */
[----:B------:R-:W-:Y:S01]  /*13b0*/  CS2R R38, SRZ ;  /* 0x0000000000267805 */ /* 0x000fe2000001ff00 */
[----:B------:R-:W-:-:S04]  /*13c0*/  @!UP0 UIADD3 UR8, -UR6, 0x100000, URZ ;  /* 0x0010000006088890 */ /* 0x000fc8000fffe13f */
[----:B------:R-:W-:Y:S02]  /*13d0*/  @!UP0 USHF.L.U32 UR9, UR8, 0xb, URZ ;  /* 0x0000000b08098899 */ /* 0x000fe4000800063f */
[----:B------:R-:W-:Y:S01]  /*13e0*/  @!UP0 USHF.L.U32 UR8, UR8, 0x1, URZ ;  /* 0x0000000108088899 */ /* 0x000fe2000800063f */
[----:B------:R-:W-:Y:S01]  /*13f0*/  CS2R R40, SRZ ;  /* 0x0000000000287805 */ /* 0x000fe2000001ff00 */
[----:B------:R-:W-:-:S04]  /*1400*/  @!UP0 UIADD3 UR6, -UR6, 0x100000, URZ ;  /* 0x0010000006068890 */ /* 0x000fc8000fffe13f */
[----:B------:R-:W-:Y:S02]  /*1410*/  @!UP0 USHF.L.U32 UR7, UR6, 0xb, URZ ;  /* 0x0000000b06078899 */ /* 0x000fe4000800063f */
[----:B------:R-:W-:Y:S01]  /*1420*/  @!UP0 USHF.L.U32 UR6, UR6, 0x1, URZ ;  /* 0x0000000106068899 */ /* 0x000fe2000800063f */
[----:B------:R-:W-:Y:S01]  /*1430*/  CS2R R42, SRZ ;  /* 0x00000000002a7805 */ /* 0x000fe2000001ff00 */
[----:B------:R-:W-:Y:S01]  /*1440*/  VOTEU.ALL UP0, P2 ;  /* 0x00000000003f7886 */ /* 0x000fe20001000000 */
[----:B------:R-:W-:Y:S02]  /*1450*/  CS2R R44, SRZ ;  /* 0x00000000002c7805 */ /* 0x000fe4000001ff00 */
[----:B------:R-:W-:Y:S02]  /*1460*/  CS2R R46, SRZ ;  /* 0x00000000002e7805 */ /* 0x000fe4000001ff00 */
[----:B------:R-:W-:Y:S02]  /*1470*/  CS2R R48, SRZ ;  /* 0x0000000000307805 */ /* 0x000fe4000001ff00 */
[----:B------:R-:W-:-:S02]  /*1480*/  CS2R R50, SRZ ;  /* 0x0000000000327805 */ /* 0x000fc4000001ff00 */
[----:B------:R-:W-:Y:S02]  /*1490*/  CS2R R52, SRZ ;  /* 0x0000000000347805 */ /* 0x000fe4000001ff00 */
[----:B------:R-:W-:Y:S01]  /*14a0*/  CS2R R54, SRZ ;  /* 0x0000000000367805 */ /* 0x000fe2000001ff00 */
[----:B------:R-:W2:Y:S02]  /*14b0*/  FENCE.VIEW.ASYNC.S ;  /* 0x00000000000073c6 */ /* 0x000ea40000000000 */
[----:B--2---:R2:W4:Y:S02]  /*14c0*/  @!UP0 SYNCS.EXCH.64 URZ, [UR20+0x14000], UR8 ;  /* 0x01400008143f85b2 */ /* 0x0045240008000100 */
[----:B----4-:R-:W-:Y:S06]  /*14d0*/  BAR.SYNC.DEFER_BLOCKING 0x0 ;  /* 0x0000000000007b1d */ /* 0x010fec0000010000 */
[----:B------:R2:W4:Y:S01]  /*14e0*/  @!UP1 SYNCS.EXCH.64 URZ, [UR20+0x14008], UR6 ;  /* 0x01400806143f95b2 */ /* 0x0005220008000100 */
[----:B------:R-:W-:Y:S05]  /*14f0*/  @!P1 BRA `(.L_x_48) ;  /* 0x0000000400c09947 */ /* 0x000fea0003800000 */
[----:B-1----:R-:W-:Y:S02]  /*1500*/  SHF.R.U32.HI R3, RZ, 0x5, R0 ;  /* 0x00000005ff037819 */ /* 0x002fe40000011600 */
[----:B------:R-:W-:Y:S02]  /*1510*/  CS2R R56, SRZ ;  /* 0x0000000000387805 */ /* 0x000fe4000001ff00 */
[----:B------:R-:W-:Y:S02]  /*1520*/  CS2R R58, SRZ ;  /* 0x00000000003a7805 */ /* 0x000fe4000001ff00 */
[----:B------:R-:W-:Y:S02]  /*1530*/  CS2R R60, SRZ ;  /* 0x00000000003c7805 */ /* 0x000fe4000001ff00 */
[----:B------:R-:W-:Y:S02]  /*1540*/  R2UR UR21, R3 ;  /* 0x00000000031572ca */ /* 0x000fe400000e0000 */
        /* <DEDUP_REMOVED lines=29> */
[----:B------:R-:W-:Y:S01]  /*1720*/  UMOV UR5, URZ ;  /* 0x0000003f00057c82 */ /* 0x000fe20008000000 */
[----:B------:R-:W-:-:S05]  /*1730*/  UMOV UR14, URZ ;  /* 0x0000003f000e7c82 */ /* 0x000fca0008000000 */
.L_x_50:
[----:B----4-:R-:W-:Y:S01]  /*1740*/  BAR.SYNC.DEFER_BLOCKING 0x0 ;  /* 0x0000000000007b1d */ /* 0x010fe20000010000 */
[----:B------:R-:W-:Y:S01]  /*1750*/  ULEA UR18, UR5, UR20, 0x3 ;  /* 0x0000001405127291 */ /* 0x000fe2000f8e183f */
[----:B------:R-:W-:Y:S01]  /*1760*/  @!P2 IMAD.MOV.U32 R3, RZ, RZ, 0xa000 ;  /* 0x0000a000ff03a424 */ /* 0x000fe200078e00ff */
[----:B------:R-:W-:Y:S01]  /*1770*/  ELECT P0, URZ, PT ;  /* 0x00000000003f782f */ /* 0x000fe20003800000 */
[----:B------:R-:W-:-:S03]  /*1780*/  ULEA UR12, UR5, UR20, 0xf ;  /* 0x00000014050c7291 */ /* 0x000fc6000f8e783f */
[----:B------:R-:W-:Y:S02]  /*1790*/  ISETP.LT.U32.AND P0, PT, R2, 0x20, P0 ;  /* 0x000000200200780c */ /* 0x000fe40000701070 */
[----:B------:R-:W-:Y:S01]  /*17a0*/  ELECT P1, URZ, PT ;  /* 0x00000000003f782f */ /* 0x000fe20003820000 */
[----:B--2---:R-:W-:-:S03]  /*17b0*/  ULEA UR8, UR5, UR20, 0xd ;  /* 0x0000001405087291 */ /* 0x004fc6000f8e683f */
[----:B------:R-:W-:Y:S01]  /*17c0*/  ISETP.LT.U32.AND P1, PT, R2, 0x20, P1 ;  /* 0x000000200200780c */ /* 0x000fe20000f21070 */
[----:B------:R-:W-:Y:S01]  /*17d0*/  UMOV UR10, UR14 ;  /* 0x0000000e000a7c82 */ /* 0x000fe20008000000 */
[----:B------:R-:W-:-:S05]  /*17e0*/  UIADD3 UR8, UR8, 0x10000, URZ ;  /* 0x0001000008087890 */ /* 0x000fca000fffe03f */
[----:B------:R-:W-:Y:S01]  /*17f0*/  VOTEU.ANY UP0, P0 ;  /* 0x00000000003f7886 */ /* 0x000fe20000000100 */
[----:B------:R-:W-:Y:S01]  /*1800*/  VOTEU.ANY UP2, P0 ;  /* 0x00000000003f7886 */ /* 0x000fe20000040100 */
[----:B------:R1:W-:Y:S01]  /*1810*/  @!P2 SYNCS.ARRIVE.TRANS64 RZ, [UR18+0x14000], R3 ;  /* 0x01400003ffffa9a7 */ /* 0x0003e20008000012 */
[----:B------:R2:W-:Y:S06]  /*1820*/  MEMBAR.ALL.CTA ;  /* 0x0000000000007992 */ /* 0x0005ec0000008000 */
[----:B--2---:R-:W2:Y:S01]  /*1830*/  FENCE.VIEW.ASYNC.S ;  /* 0x00000000000073c6 */ /* 0x004ea20000000000 */
[----:B------:R-:W-:Y:S01]  /*1840*/  @UP0 UIADD3 UR13, UR18, 0x14000, URZ ;  /* 0x00014000120d0890 */ /* 0x000fe2000fffe03f */
[----:B------:R-:W-:Y:S01]  /*1850*/  @UP0 UMOV UR6, UR28 ;  /* 0x0000001c00060c82 */ /* 0x000fe20008000000 */
[----:B------:R-:W-:Y:S01]  /*1860*/  @UP0 UMOV UR7, UR29 ;  /* 0x0000001d00070c82 */ /* 0x000fe20008000000 */
[----:B--2---:R-:W-:Y:S01]  /*1870*/  VOTEU.ANY UP1, P1 ;  /* 0x00000000003f7886 */ /* 0x004fe20000820100 */
[----:B------:R-:W-:Y:S01]  /*1880*/  VOTEU.ANY UP3, P1 ;  /* 0x00000000003f7886 */ /* 0x000fe20000860100 */
[----:B-1----:R-:W-:-:S03]  /*1890*/  IMAD.U32 R3, RZ, RZ, UR4 ;  /* 0x00000004ff037e24 */ /* 0x002fc6000f8e00ff */
[----:B------:R-:W-:Y:S01]  /*18a0*/  @UP1 UIADD3 UR9, UR18, 0x14000, URZ ;  /* 0x0001400012091890 */ /* 0x000fe2000fffe03f */
[----:B------:R-:W-:Y:S01]  /*18b0*/  @UP1 UMOV UR16, UR30 ;  /* 0x0000001e00101c82 */ /* 0x000fe20008000000 */
[----:B------:R-:W-:Y:S01]  /*18c0*/  @UP1 UMOV UR17, UR31 ;  /* 0x0000001f00111c82 */ /* 0x000fe20008000000 */
[----:B------:R-:W-:Y:S01]  /*18d0*/  SHF.L.U32 R3, R3, 0x1f, RZ ;  /* 0x0000001f03037819 */ /* 0x000fe200000006ff */
[----:B------:R-:W-:Y:S06]  /*18e0*/  BAR.SYNC.DEFER_BLOCKING 0x0 ;  /* 0x0000000000007b1d */ /* 0x000fec0000010000 */
[----:B------:R1:W-:Y:S02]  /*18f0*/  @UP2 UTMALDG.2D [UR12], [UR6] ;  /* 0x0000000c060025b4 */ /* 0x0003e40008008000 */
[----:B------:R-:W-:Y:S06]  /*1900*/  BAR.SYNC.DEFER_BLOCKING 0x0 ;  /* 0x0000000000007b1d */ /* 0x000fec0000010000 */
[----:B------:R1:W-:Y:S02]  /*1910*/  @UP3 UTMALDG.2D [UR8], [UR16] ;  /* 0x00000008100035b4 */ /* 0x0003e40008008000 */
[----:B------:R-:W-:Y:S06]  /*1920*/  BAR.SYNC.DEFER_BLOCKING 0x0 ;  /* 0x0000000000007b1d */ /* 0x000fec0000010000 */
[----:B------:R-:W2:Y:S02]  /*1930*/  SYNCS.PHASECHK.TRANS64.TRYWAIT P0, [UR18+0x14000], R3 ;  /* 0x01400003ff0075a7 */ /* 0x000ea40008000152 */
[----:B-12---:R-:W-:Y:S05]  /*1940*/  @!P0 BRA `(.L_x_49) ;  /* 0x0000000800248947 */ /* 0x006fea0003800000 */
.L_x_51:
[----:B------:R-:W-:Y:S01]  /*1950*/  USHF.L.U32 UR6, UR21, 0x7, URZ ;  /* 0x0000000715067899 */ /* 0x000fe2000800063f */
[----:B------:R-:W-:Y:S02]  /*1960*/  WARPGROUP.DEPBAR.LE gsb0, 0x0 ;  /* 0x00008000000079c5 */ /* 0x000fe40000010000 */
[----:B------:R-:W-:Y:S01]  /*1970*/  USHF.R.U32.HI UR18, URZ, 0x4, UR8 ;  /* 0x000000043f127899 */ /* 0x000fe20008011608 */
[----:B------:R-:W-:Y:S01]  /*1980*/  WARPGROUP.ARRIVE ;  /* 0x00000000000079c5 */ /* 0x000fe20000000000 */
[----:B------:R-:W-:Y:S01]  /*1990*/  ULOP3.LUT UR6, UR6, 0x200, URZ, 0xc0, !UPT ;  /* 0x0000020006067892 */ /* 0x000fe2000f8ec03f */
[----:B------:R-:W1:Y:S01]  /*19a0*/  LDC R3, c[0x0][0x230] ;  /* 0x00008c00ff037b82 */ /* 0x000e620000000800 */
[----:B------:R-:W-:Y:S02]  /*19b0*/  USGXT.U32 UR18, UR18, 0xe ;  /* 0x0000000e1212789a */ /* 0x000fe40008000000 */
[----:B------:R-:W-:Y:S01]  /*19c0*/  ULEA.HI UR6, UR12, UR6, URZ, 0x1c ;  /* 0x000000060c067291 */ /* 0x000fe2000f8fe03f */
[----:B------:R-:W-:Y:S01]  /*19d0*/  UMOV UR19, 0x40000040 ;  /* 0x4000004000137882 */ /* 0x000fe20000000000 */
[----:B------:R-:W-:-:S02]  /*19e0*/  UMOV UR17, 0x40000040 ;  /* 0x4000004000117882 */ /* 0x000fc40000000000 */
[----:B------:R-:W-:Y:S02]  /*19f0*/  ULOP3.LUT UR16, UR6, 0x3fff, URZ, 0xc0, !UPT ;  /* 0x00003fff06107892 */ /* 0x000fe4000f8ec03f */
[----:B------:R-:W-:Y:S02]  /*1a00*/  UIADD3 UR26, UP1, UR18, 0x2, URZ ;  /* 0x00000002121a7890 */ /* 0x000fe4000ff3e03f */
[----:B------:R-:W-:Y:S01]  /*1a10*/  UIADD3 UR24, UP0, UR16, 0x2, URZ ;  /* 0x0000000210187890 */ /* 0x000fe2000ff1e03f */
[----:B------:R-:W-:Y:S01]  /*1a20*/  UMOV UR6, URZ ;  /* 0x0000003f00067c82 */ /* 0x000fe20008000000 */
[----:B------:R-:W-:Y:S02]  /*1a30*/  UMOV UR7, URZ ;  /* 0x0000003f00077c82 */ /* 0x000fe40008000000 */
[----:B------:R-:W-:Y:S01]  /*1a40*/  UIADD3.X UR25, UR6, 0x40000040, URZ, UP0, !UPT ;  /* 0x4000004006197890 */ /* 0x000fe200087fe43f */
[----:B------:R-:W-:Y:S01]  /*1a50*/  QGMMA.64x64x32.F32.E4M3.E4M3 R56, gdesc[UR16], R56 ;  /* 0x00e00000103879f3 */ /* 0x000fe20008700838 */
[----:B------:R-:W-:-:S02]  /*1a60*/  UIADD3.X UR27, UR7, 0x40000040, URZ, UP1, !UPT ;  /* 0x40000040071b7890 */ /* 0x000fc40008ffe43f */
[----:B------:R-:W-:Y:S02]  /*1a70*/  UIADD3.64 UR36, UR24, 0x2, URZ ;  /* 0x0000000218247897 */ /* 0x000fe4000fffe03f */
[----:B------:R-:W-:Y:S02]  /*1a80*/  UIADD3.64 UR38, UR26, 0x2, URZ ;  /* 0x000000021a267897 */ /* 0x000fe4000fffe03f */
[----:B------:R-:W-:Y:S02]  /*1a90*/  UIADD3.64 UR40, UR24, 0x4, URZ ;  /* 0x0000000418287897 */ /* 0x000fe4000fffe03f */
[----:B------:R-:W-:Y:S02]  /*1aa0*/  UIADD3.64 UR42, UR26, 0x4, URZ ;  /* 0x000000041a2a7897 */ /* 0x000fe4000fffe03f */
[----:B------:R-:W-:Y:S02]  /*1ab0*/  UIADD3.64 UR16, UR24, 0x3fe, URZ ;  /* 0x000003fe18107897 */ /* 0x000fe4000fffe03f */
[----:B------:R-:W-:-:S02]  /*1ac0*/  UIADD3 UR14, UR14, 0x80, URZ ;  /* 0x000000800e0e7890 */ /* 0x000fc4000fffe03f */
[----:B------:R-:W-:-:S04]  /*1ad0*/  UIADD3 UR5, UR5, 0x1, URZ ;  /* 0x0000000105057890 */ /* 0x000fc8000fffe03f */
[----:B-1----:R-:W-:Y:S01]  /*1ae0*/  ISETP.LE.AND P0, PT, R3, UR14, PT ;  /* 0x0000000e03007c0c */ /* 0x002fe2000bf03270 */
[----:B------:R-:W-:-:S04]  /*1af0*/  UISETP.NE.U32.AND UP0, UPT, UR5, 0x2, UPT ;  /* 0x000000020500788c */ /* 0x000fc8000bf05070 */
[----:B------:R-:W-:Y:S02]  /*1b00*/  USEL UR6, URZ, 0x1, UP0 ;  /* 0x000000013f067887 */ /* 0x000fe40008000000 */
[----:B------:R-:W-:Y:S02]  /*1b10*/  USEL UR5, UR5, URZ, UP0 ;  /* 0x0000003f05057287 */ /* 0x000fe40008000000 */
[----:B------:R-:W-:Y:S01]  /*1b20*/  ULOP3.LUT UR4, UR4, UR6, URZ, 0x3c, !UPT ;  /* 0x0000000604047292 */ /* 0x000fe2000f8e3c3f */
[----:B------:R-:W-:Y:S04]  /*1b30*/  QGMMA.64x64x32.F32.E4M3.E4M3 R56, gdesc[UR24], R56 ;  /* 0x00e00000183879f3 */ /* 0x000fe80008700838 */
[----:B------:R-:W-:Y:S01]  /*1b40*/  QGMMA.64x64x32.F32.E4M3.E4M3 R56, gdesc[UR36], R56 ;  /* 0x00e00000243879f3 */ /* 0x000fe20008700838 */
[----:B------:R-:W-:-:S03]  /*1b50*/  UIADD3.64 UR36, UR24, 0x402, URZ ;  /* 0x0000040218247897 */ /* 0x000fc6000fffe03f */
[----:B------:R-:W-:Y:S01]  /*1b60*/  QGMMA.64x64x32.F32.E4M3.E4M3 R56, gdesc[UR40], R56 ;  /* 0x00e00000283879f3 */ /* 0x000fe20008700838 */
[----:B------:R-:W-:-:S03]  /*1b70*/  UIADD3.64 UR40, UR24, 0x404, URZ ;  /* 0x0000040418287897 */ /* 0x000fc6000fffe03f */
[----:B------:R-:W-:Y:S01]  /*1b80*/  QGMMA.64x64x32.F32.E4M3.E4M3 R24, gdesc[UR16], R24 ;  /* 0x00e00000101879f3 */ /* 0x000fe20008700818 */
[----:B------:R-:W-:Y:S01]  /*1b90*/  UIADD3.64 UR16, UR24, 0x400, URZ ;  /* 0x0000040018107897 */ /* 0x000fe2000fffe03f */
[----:B------:R-:W-:Y:S01]  /*1ba0*/  UMOV UR18, UR26 ;  /* 0x0000001a00127c82 */ /* 0x000fe20008000000 */
[----:B------:R-:W-:-:S07]  /*1bb0*/  UMOV UR19, UR27 ;  /* 0x0000001b00137c82 */ /* 0x000fce0008000000 */
[----:B------:R-:W-:Y:S04]  /*1bc0*/  QGMMA.64x64x32.F32.E4M3.E4M3 R24, gdesc[UR16], R24 ;  /* 0x00e00000101879f3 */ /* 0x000fe80008700818 */
[----:B------:R-:W-:Y:S04]  /*1bd0*/  QGMMA.64x64x32.F32.E4M3.E4M3 R24, gdesc[UR36], R24 ;  /* 0x00e00000241879f3 */ /* 0x000fe80008700818 */
[----:B------:R-:W-:Y:S01]  /*1be0*/  QGMMA.64x64x32.F32.E4M3.E4M3 R24, gdesc[UR40], R24, gsb0 ;  /* 0x00e00000281879f3 */ /* 0x000fe20008000818 */
[----:B------:R-:W-:Y:S05]  /*1bf0*/  @!P0 BRA `(.L_x_50) ;  /* 0xfffffff800d08947 */ /* 0x000fea000383ffff */
.L_x_48:
[----:B------:R-:W-:Y:S02]  /*1c00*/  WARPGROUP.DEPBAR.LE gsb0, 0x0 ;  /* 0x00008000000079c5 */ /* 0x000fe40000010000 */
[----:B----4-:R-:W-:Y:S01]  /*1c10*/  BAR.SYNC.DEFER_BLOCKING 0x0 ;  /* 0x0000000000007b1d */ /* 0x010fe20000010000 */
[C---:B-1----:R-:W-:Y:S01]  /*1c20*/  IMAD.SHL.U32 R3, R0.reuse, 0x20, RZ ;  /* 0x0000002000037824 */ /* 0x042fe200078e00ff */
[----:B------:R-:W-:Y:S01]  /*1c30*/  F2FP.SATFINITE.E4M3.F32.PACK_AB_MERGE_C R56, R57, R56, RZ ;  /* 0x000000383938723e */ /* 0x000fe200048070ff */
[C---:B---3--:R-:W-:Y:S01]  /*1c40*/  IMAD.SHL.U32 R4, R0.reuse, 0x10, RZ ;  /* 0x0000001000047824 */ /* 0x048fe200078e00ff */
[----:B------:R-:W-:Y:S01]  /*1c50*/  F2FP.SATFINITE.E4M3.F32.PACK_AB_MERGE_C R58, R59, R58, RZ ;  /* 0x0000003a3b3a723e */ /* 0x000fe200048070ff */
[----:B------:R-:W-:Y:S01]  /*1c60*/  IMAD.SHL.U32 R0, R0, 0x2, RZ ;  /* 0x0000000200007824 */ /* 0x000fe200078e00ff */
[----:B------:R-:W-:Y:S02]  /*1c70*/  LOP3.LUT R3, R3, 0x1c00, RZ, 0xc0, !PT ;  /* 0x00001c0003037812 */ /* 0x000fe400078ec0ff */
[----:B------:R-:W-:-:S02]  /*1c80*/  ELECT P0, URZ, PT ;  /* 0x00000000003f782f */ /* 0x000fc40003800000 */
[----:B------:R-:W-:Y:S01]  /*1c90*/  F2FP.SATFINITE.E4M3.F32.PACK_AB_MERGE_C R60, R61, R60, RZ ;  /* 0x0000003c3d3c723e */ /* 0x000fe200048070ff */
[----:B------:R-:W-:Y:S01]  /*1ca0*/  UMOV UR21, UR11 ;  /* 0x0000000b00157c82 */ /* 0x000fe20008000000 */
[----:B------:R-:W-:Y:S01]  /*1cb0*/  LOP3.LUT R3, R3, 0x1c0, R4, 0xf8, !PT ;  /* 0x000001c003037812 */ /* 0x000fe200078ef804 */
[----:B------:R-:W-:Y:S01]  /*1cc0*/  UMOV UR22, UR15 ;  /* 0x0000000f00167c82 */ /* 0x000fe20008000000 */
[----:B------:R-:W-:Y:S02]  /*1cd0*/  F2FP.SATFINITE.E4M3.F32.PACK_AB_MERGE_C R62, R63, R62, RZ ;  /* 0x0000003e3f3e723e */ /* 0x000fe400048070ff */
[----:B------:R-:W-:Y:S02]  /*1ce0*/  F2FP.SATFINITE.E4M3.F32.PACK_AB_MERGE_C R24, R25, R24, RZ ;  /* 0x000000181918723e */ /* 0x000fe400048070ff */
[----:B------:R-:W-:Y:S02]  /*1cf0*/  F2FP.SATFINITE.E4M3.F32.PACK_AB_MERGE_C R26, R27, R26, RZ ;  /* 0x0000001a1b1a723e */ /* 0x000fe400048070ff */
[----:B------:R-:W-:-:S02]  /*1d00*/  F2FP.SATFINITE.E4M3.F32.PACK_AB_MERGE_C R28, R29, R28, RZ ;  /* 0x0000001c1d1c723e */ /* 0x000fc400048070ff */
[----:B------:R-:W-:Y:S02]  /*1d10*/  F2FP.SATFINITE.E4M3.F32.PACK_AB_MERGE_C R30, R31, R30, RZ ;  /* 0x0000001e1f1e723e */ /* 0x000fe400048070ff */
[----:B------:R-:W-:Y:S01]  /*1d20*/  LOP3.LUT R3, R3, 0x36, R0, 0xf8, !PT ;  /* 0x0000003603037812 */ /* 0x000fe200078ef800 */
[----:B------:R-:W1:Y:S02]  /*1d30*/  @!P2 SYNCS.CCTL.IV [UR20+0x14000] ;  /* 0x01400000ff00a9b1 */ /* 0x000e640008000014 */
[----:B-1----:R-:W-:Y:S01]  /*1d40*/  BAR.SYNC.DEFER_BLOCKING 0x0 ;  /* 0x0000000000007b1d */ /* 0x002fe20000010000 */
[----:B------:R-:W-:Y:S02]  /*1d50*/  F2FP.SATFINITE.E4M3.F32.PACK_AB_MERGE_C R64, R65, R64, RZ ;  /* 0x000000404140723e */ /* 0x000fe400048070ff */
[----:B------:R-:W-:Y:S02]  /*1d60*/  F2FP.SATFINITE.E4M3.F32.PACK_AB_MERGE_C R66, R67, R66, RZ ;  /* 0x000000424342723e */ /* 0x000fe400048070ff */
[----:B------:R-:W-:-:S02]  /*1d70*/  F2FP.SATFINITE.E4M3.F32.PACK_AB_MERGE_C R68, R69, R68, RZ ;  /* 0x000000444544723e */ /* 0x000fc400048070ff */
[----:B------:R-:W-:Y:S02]  /*1d80*/  F2FP.SATFINITE.E4M3.F32.PACK_AB_MERGE_C R70, R71, R70, RZ ;  /* 0x000000464746723e */ /* 0x000fe400048070ff */
[----:B------:R-:W-:Y:S02]  /*1d90*/  F2FP.SATFINITE.E4M3.F32.PACK_AB_MERGE_C R32, R33, R32, RZ ;  /* 0x000000202120723e */ /* 0x000fe400048070ff */
[----:B------:R-:W-:Y:S02]  /*1da0*/  F2FP.SATFINITE.E4M3.F32.PACK_AB_MERGE_C R34, R35, R34, RZ ;  /* 0x000000222322723e */ /* 0x000fe400048070ff */
[----:B------:R-:W-:Y:S02]  /*1db0*/  F2FP.SATFINITE.E4M3.F32.PACK_AB_MERGE_C R36, R37, R36, RZ ;  /* 0x000000242524723e */ /* 0x000fe400048070ff */
[----:B------:R-:W-:Y:S02]  /*1dc0*/  F2FP.SATFINITE.E4M3.F32.PACK_AB_MERGE_C R38, R39, R38, RZ ;  /* 0x000000262726723e */ /* 0x000fe400048070ff */
[----:B------:R-:W-:-:S02]  /*1dd0*/  LOP3.LUT R5, R3, 0x10, RZ, 0x3c, !PT ;  /* 0x0000001003057812 */ /* 0x000fc400078e3cff */
[----:B------:R-:W-:Y:S02]  /*1de0*/  F2FP.SATFINITE.E4M3.F32.PACK_AB_MERGE_C R72, R73, R72, RZ ;  /* 0x000000484948723e */ /* 0x000fe400048070ff */
[----:B------:R-:W-:Y:S02]  /*1df0*/  F2FP.SATFINITE.E4M3.F32.PACK_AB_MERGE_C R74, R75, R74, RZ ;  /* 0x0000004a4b4a723e */ /* 0x000fe400048070ff */
[----:B------:R-:W-:Y:S01]  /*1e00*/  F2FP.SATFINITE.E4M3.F32.PACK_AB_MERGE_C R76, R77, R76, RZ ;  /* 0x0000004c4d4c723e */ /* 0x000fe200048070ff */
[----:B------:R-:W1:Y:S01]  /*1e10*/  @!P2 SYNCS.CCTL.IV [UR20+0x14008] ;  /* 0x01400800ff00a9b1 */ /* 0x000e620008000014 */
[----:B------:R-:W-:Y:S01]  /*1e20*/  F2FP.SATFINITE.E4M3.F32.PACK_AB_MERGE_C R78, R79, R78, RZ ;  /* 0x0000004e4f4e723e */ /* 0x000fe200048070ff */
[----:B-1----:R-:W-:Y:S01]  /*1e30*/  STS.U16 [R3+UR20], R56 ;  /* 0x0000003803007988 */ /* 0x002fe20008000414 */
[----:B------:R-:W-:Y:S02]  /*1e40*/  F2FP.SATFINITE.E4M3.F32.PACK_AB_MERGE_C R40, R41, R40, RZ ;  /* 0x000000282928723e */ /* 0x000fe400048070ff */
[----:B------:R-:W-:Y:S01]  /*1e50*/  F2FP.SATFINITE.E4M3.F32.PACK_AB_MERGE_C R42, R43, R42, RZ ;  /* 0x0000002a2b2a723e */ /* 0x000fe200048070ff */
[----:B------:R-:W-:Y:S01]  /*1e60*/  STS.U16 [R3+UR20+0x200], R58 ;  /* 0x0002003a03007988 */ /* 0x000fe20008000414 */
[----:B------:R-:W-:-:S02]  /*1e70*/  F2FP.SATFINITE.E4M3.F32.PACK_AB_MERGE_C R44, R45, R44, RZ ;  /* 0x0000002c2d2c723e */ /* 0x000fc400048070ff */
[----:B------:R-:W-:Y:S01]  /*1e80*/  F2FP.SATFINITE.E4M3.F32.PACK_AB_MERGE_C R46, R47, R46, RZ ;  /* 0x0000002e2f2e723e */ /* 0x000fe200048070ff */
[----:B------:R-:W-:Y:S01]  /*1e90*/  STS.U16 [R3+UR20+0x8], R60 ;  /* 0x0000083c03007988 */ /* 0x000fe20008000414 */
[----:B------:R-:W-:Y:S02]  /*1ea0*/  LOP3.LUT R7, R3, 0x20, RZ, 0x3c, !PT ;  /* 0x0000002003077812 */ /* 0x000fe400078e3cff */
[----:B------:R-:W-:Y:S01]  /*1eb0*/  F2FP.SATFINITE.E4M3.F32.PACK_AB_MERGE_C R80, R81, R80, RZ ;  /* 0x000000505150723e */ /* 0x000fe200048070ff */
[----:B------:R-:W-:Y:S01]  /*1ec0*/  STS.U16 [R3+UR20+0x208], R62 ;  /* 0x0002083e03007988 */ /* 0x000fe20008000414 */
[----:B------:R-:W-:Y:S02]  /*1ed0*/  F2FP.SATFINITE.E4M3.F32.PACK_AB_MERGE_C R82, R83, R82, RZ ;  /* 0x000000525352723e */ /* 0x000fe400048070ff */
[----:B------:R-:W-:Y:S01]  /*1ee0*/  F2FP.SATFINITE.E4M3.F32.PACK_AB_MERGE_C R84, R85, R84, RZ ;  /* 0x000000545554723e */ /* 0x000fe200048070ff */
[----:B------:R-:W-:Y:S01]  /*1ef0*/  STS.U16 [R3+UR20+0x2000], R24 ;  /* 0x0020001803007988 */ /* 0x000fe20008000414 */
[----:B------:R-:W-:-:S02]  /*1f00*/  F2FP.SATFINITE.E4M3.F32.PACK_AB_MERGE_C R86, R87, R86, RZ ;  /* 0x000000565756723e */ /* 0x000fc400048070ff */
[----:B------:R-:W-:Y:S01]  /*1f10*/  F2FP.SATFINITE.E4M3.F32.PACK_AB_MERGE_C R48, R49, R48, RZ ;  /* 0x000000303130723e */ /* 0x000fe200048070ff */
[----:B------:R-:W-:Y:S01]  /*1f20*/  STS.U16 [R3+UR20+0x2200], R26 ;  /* 0x0022001a03007988 */ /* 0x000fe20008000414 */
[----:B------:R-:W-:Y:S02]  /*1f30*/  F2FP.SATFINITE.E4M3.F32.PACK_AB_MERGE_C R50, R51, R50, RZ ;  /* 0x000000323332723e */ /* 0x000fe400048070ff */
[----:B------:R-:W-:Y:S01]  /*1f40*/  F2FP.SATFINITE.E4M3.F32.PACK_AB_MERGE_C R52, R53, R52, RZ ;  /* 0x000000343534723e */ /* 0x000fe200048070ff */
[----:B------:R-:W-:Y:S01]  /*1f50*/  STS.U16 [R3+UR20+0x2008], R28 ;  /* 0x0020081c03007988 */ /* 0x000fe20008000414 */
[----:B------:R-:W-:Y:S02]  /*1f60*/  F2FP.SATFINITE.E4M3.F32.PACK_AB_MERGE_C R54, R55, R54, RZ ;  /* 0x000000363736723e */ /* 0x000fe400048070ff */
[----:B------:R-:W-:Y:S01]  /*1f70*/  ISETP.LT.U32.AND P0, PT, R2, 0x20, P0 ;  /* 0x000000200200780c */ /* 0x000fe20000701070 */
[----:B------:R1:W-:Y:S04]  /*1f80*/  STS.U16 [R3+UR20+0x2208], R30 ;  /* 0x0022081e03007988 */ /* 0x0003e80008000414 */
[----:B------:R-:W-:Y:S04]  /*1f90*/  STS.U16 [R5+UR20], R64 ;  /* 0x0000004005007988 */ /* 0x000fe80008000414 */
[----:B------:R-:W-:Y:S01]  /*1fa0*/  STS.U16 [R5+UR20+0x200], R66 ;  /* 0x0002004205007988 */ /* 0x000fe20008000414 */
[----:B-1----:R-:W-:-:S03]  /*1fb0*/  LOP3.LUT R3, R3, 0x30, RZ, 0x3c, !PT ;  /* 0x0000003003037812 */ /* 0x002fc600078e3cff */
[----:B------:R-:W-:Y:S01]  /*1fc0*/  STS.U16 [R5+UR20+0x8], R68 ;  /* 0x0000084405007988 */ /* 0x000fe20008000414 */
[----:B------:R-:W-:Y:S01]  /*1fd0*/  VOTEU.ANY UP0, P0 ;  /* 0x00000000003f7886 */ /* 0x000fe20000000100 */
[----:B------:R-:W-:Y:S02]  /*1fe0*/  VOTEU.ANY UP1, P0 ;  /* 0x00000000003f7886 */ /* 0x000fe40000020100 */
[----:B------:R-:W-:Y:S02]  /*1ff0*/  STS.U16 [R5+UR20+0x208], R70 ;  /* 0x0002084605007988 */ /* 0x000fe40008000414 */
[----:B--2---:R-:W-:Y:S01]  /*2000*/  @UP0 UMOV UR6, UR32 ;  /* 0x0000002000060c82 */ /* 0x004fe20008000000 */
[----:B------:R-:W-:Y:S01]  /*2010*/  @UP0 UMOV UR7, UR33 ;  /* 0x0000002100070c82 */ /* 0x000fe20008000000 */
[----:B------:R-:W-:Y:S04]  /*2020*/  STS.U16 [R5+UR20+0x2000], R32 ;  /* 0x0020002005007988 */ /* 0x000fe80008000414 */
[----:B------:R-:W-:Y:S04]  /*2030*/  STS.U16 [R5+UR20+0x2200], R34 ;  /* 0x0022002205007988 */ /* 0x000fe80008000414 */
[----:B------:R-:W-:Y:S04]  /*2040*/  STS.U16 [R5+UR20+0x2008], R36 ;  /* 0x0020082405007988 */ /* 0x000fe80008000414 */
[----:B------:R-:W-:Y:S04]  /*2050*/  STS.U16 [R5+UR20+0x2208], R38 ;  /* 0x0022082605007988 */ /* 0x000fe80008000414 */
[----:B------:R-:W-:Y:S04]  /*2060*/  STS.U16 [R7+UR20], R72 ;  /* 0x0000004807007988 */ /* 0x000fe80008000414 */
[----:B------:R-:W-:Y:S04]  /*2070*/  STS.U16 [R7+UR20+0x200], R74 ;  /* 0x0002004a07007988 */ /* 0x000fe80008000414 */
[----:B------:R-:W-:Y:S04]  /*2080*/  STS.U16 [R7+UR20+0x8], R76 ;  /* 0x0000084c07007988 */ /* 0x000fe80008000414 */
[----:B------:R-:W-:Y:S04]  /*2090*/  STS.U16 [R7+UR20+0x208], R78 ;  /* 0x0002084e07007988 */ /* 0x000fe80008000414 */
        /* <DEDUP_REMOVED lines=11> */
[----:B------:R-:W-:Y:S01]  /*2150*/  STS.U16 [R3+UR20+0x2208], R54 ;  /* 0x0022083603007988 */ /* 0x000fe20008000414 */
[----:B------:R1:W-:Y:S06]  /*2160*/  MEMBAR.ALL.CTA ;  /* 0x0000000000007992 */ /* 0x0003ec0000008000 */
[----:B-1----:R-:W1:Y:S02]  /*2170*/  FENCE.VIEW.ASYNC.S ;  /* 0x00000000000073c6 */ /* 0x002e640000000000 */
[----:B-1----:R-:W-:Y:S06]  /*2180*/  BAR.SYNC.DEFER_BLOCKING 0x0 ;  /* 0x0000000000007b1d */ /* 0x002fec0000010000 */
[----:B------:R1:W-:Y:S01]  /*2190*/  @UP1 UTMASTG.2D [UR20], [UR6] ;  /* 0x00000014060013b5 */ /* 0x0003e20008008000 */
[----:B------:R0:W-:Y:S01]  /*21a0*/  UTMACMDFLUSH ;  /* 0x00000000000079b7 */ /* 0x0001e20000000000 */
[----:B------:R-:W-:-:S04]  /*21b0*/  DEPBAR.LE SB0, 0x0 ;  /* 0x000080000000791a */ /* 0x000fc80000000000 */
[----:B------:R-:W-:Y:S06]  /*21c0*/  BAR.SYNC.DEFER_BLOCKING 0x0 ;  /* 0x0000000000007b1d */ /* 0x000fec0000010000 */
[----:B-1----:R-:W-:Y:S05]  /*21d0*/  EXIT ;  /* 0x000000000000794d */ /* 0x002fea0003800000 */
.L_x_49:
[----:B------:R-:W1:Y:S02]  /*21e0*/  SYNCS.PHASECHK.TRANS64.TRYWAIT P0, [UR18+0x14000], R3 ;  /* 0x01400003ff0075a7 */ /* 0x000e640008000152 */
[----:B-1----:R-:W-:Y:S05]  /*21f0*/  @!P0 BRA `(.L_x_49) ;  /* 0xfffffffc00f88947 */ /* 0x002fea000383ffff */
[----:B------:R-:W-:Y:S05]  /*2200*/  BRA `(.L_x_51) ;  /* 0xfffffff400d07947 */ /* 0x000fea000383ffff */
.L_x_52:
[----:B------:R-:W-:-:S00]  /*2210*/  BRA `(.L_x_52) ;  /* 0xfffffffc00fc7947 */ /* 0x000fc0000383ffff */
[----:B------:R-:W-:-:S00]  /*2220*/  NOP ;  /* 0x0000000000007918 */ /* 0x000fc00000000000 */
        /* <DEDUP_REMOVED lines=13> */
.L_x_53:


//--------------------- .nv.shared.gluon_wgmma    --------------------------
	.section	.nv.shared.gluon_wgmma,"aw",@nobits
	.sectionflags	@""
	.align	16
	.zero		1024


//--------------------- .nv.shared.reserved.0     --------------------------
	.section	.nv.shared.reserved.0,"aw",@nobits
	.weak		__nv_reservedSMEM_offset_0_alias
	.size		__nv_reservedSMEM_offset_0_alias, 0, 0
	.other		__nv_reservedSMEM_offset_0_alias,@"STO_CUDA_RESERVED_SHARED STV_DEFAULT"
__nv_reservedSMEM_offset_0_alias:
	.zero		0


//--------------------- .nv.constant0.gluon_wgmma --------------------------
	.section	.nv.constant0.gluon_wgmma,"a",@progbits
	.sectionflags	@""
	.align	4
.nv.constant0.gluon_wgmma:
	.zero		608


//--------------------- SYMBOLS --------------------------

	.type		.nv.reservedSmem.offset0,@object
	.size		.nv.reservedSmem.offset0,0x4
